// auto-generated by cutlass_sweep.gemm — config: {"arch": "sm_100", "cluster_m": 2, "cluster_n": 2, "dtype": "e4m3", "stages": 3, "tile_k": 64, "tile_m": 256, "tile_n": 256}
#include "cutlass/cutlass.h"
#include "cutlass/gemm/collective/collective_builder.hpp"
#include "cutlass/gemm/device/gemm_universal_adapter.h"
#include "cutlass/gemm/kernel/gemm_universal.hpp"
#include "cutlass/epilogue/collective/collective_builder.hpp"

using ElemA = cutlass::float_e4m3_t;
using ElemB = cutlass::float_e4m3_t;
using ElemCD = cutlass::float_e4m3_t;
using Acc  = float;
using TileShape    = cute::Shape<cute::_256, cute::_256, cute::_64>;
using ClusterShape = cute::Shape<cute::_2, cute::_2, cute::_1>;

using CollectiveEpilogue = typename cutlass::epilogue::collective::CollectiveBuilder<
    cutlass::arch::Sm100, cutlass::arch::OpClassTensorOp,
    TileShape, ClusterShape,
    cutlass::epilogue::collective::EpilogueTileAuto,
    Acc, Acc,
    ElemCD, cutlass::layout::RowMajor, 128 / cutlass::sizeof_bits<ElemCD>::value,
    ElemCD, cutlass::layout::RowMajor, 128 / cutlass::sizeof_bits<ElemCD>::value,
    cutlass::epilogue::collective::EpilogueScheduleAuto
  >::CollectiveOp;

using CollectiveMainloop = typename cutlass::gemm::collective::CollectiveBuilder<
    cutlass::arch::Sm100, cutlass::arch::OpClassTensorOp,
    ElemA, cutlass::layout::RowMajor, 128 / cutlass::sizeof_bits<ElemA>::value,
    ElemB, cutlass::layout::ColumnMajor, 128 / cutlass::sizeof_bits<ElemB>::value,
    Acc,
    TileShape, ClusterShape,
    cutlass::gemm::collective::StageCount<3>,
    cutlass::gemm::collective::KernelScheduleAuto
  >::CollectiveOp;

using GemmKernel = cutlass::gemm::kernel::GemmUniversal<
    cute::Shape<int,int,int,int>,
    CollectiveMainloop,
    CollectiveEpilogue
>;
using Gemm = cutlass::gemm::device::GemmUniversalAdapter<GemmKernel>;

// Force the device kernel symbol into the cubin without needing a host main.
auto* _anchor = &cutlass::device_kernel<GemmKernel>;


// ===== COMPILED SASS (sm_100a) =====

	.target	sm_100a

	.elftype	@"ET_EXEC"


//--------------------- .note.nv.tkinfo           --------------------------
	.section	.note.nv.tkinfo,"",@"SHT_NOTE"
	.sectionflags	@"SHF_NOTE_NV_TKINFO"
	.tkinfo
        /*0018*/ 	.word	0x00000002
        /*0030*/ 	.string	""
        /*0030*/ 	.string	"ptxas"
        /*0030*/ 	.string	"Cuda compilation tools, release 13.0, V13.0.88"
        /*0030*/ 	.string	"Build cuda_13.0.r13.0/compiler.36424714_0"
        /*0030*/ 	.string	"-arch sm_100a -m 64 "



//--------------------- .note.nv.cuinfo           --------------------------
	.section	.note.nv.cuinfo,"",@"SHT_NOTE"
	.sectionflags	@"SHF_NOTE_NV_CUINFO"
        /*0018*/ 	.short	0x0002
        /*001a*/ 	.short	0x0064
        /*001c*/ 	.short	0x0082
	.zero		2


//--------------------- .nv.info                  --------------------------
	.section	.nv.info,"",@"SHT_CUDA_INFO"
	.align	4


	//----- nvinfo : EIATTR_REGCOUNT
	.align		4
        /*0000*/ 	.byte	0x04, 0x2f
        /*0002*/ 	.short	(.L_20 - .L_19)
	.align		4
.L_19:
        /*0004*/ 	.word	index@(_ZN7cutlass13device_kernelINS_4gemm6kernel13GemmUniversalIN4cute5tupleIJiiiiEEENS1_10collective13CollectiveMmaINS1_35MainloopSm100TmaUmmaWarpSpecializedILi3ELi2ELi2ENS5_IJNS4_1CILi2EEESB_NSA_ILi1EEEEEEEENS5_IJNSA_ILi256EEESF_NSA_ILi64EEEEEENS_12float_e4m3_tENS5_IJlSC_lEEESI_SJ_NS4_8TiledMMAINS4_8MMA_AtomIJNS4_10MMA_TraitsINS4_25SM100_MMA_F8F6F4_2x1SM_SSEJSI_SI_fSF_SF_NS4_17integral_constantINS4_4UMMA5MajorELSQ_0EEESR_NSO_INSP_7ScaleInELSS_0EEEST_EEEEEENS4_6LayoutINS5_IJSC_SC_SC_EEENS5_IJNSA_ILi0EEESY_SY_EEEEENS5_IJNS4_10UnderscoreES11_S11_EEEEENS4_28SM100_TMA_2SM_LOAD_MULTICASTENS4_14ComposedLayoutINS4_7SwizzleILi2ELi4ELi3EEENS4_18smem_ptr_flag_bitsILi8EEENSW_INS5_IJNSA_ILi8EEESG_EEENS5_IJSG_SC_EEEEEEEvNS4_8identityENS4_18SM100_TMA_2SM_LOADES1E_vS1F_EENS_8epilogue10collective18CollectiveEpilogueINS1I_23Sm100TmaWarpSpecializedILi4ELi2ELi64ELb0ELb0EEEJNS5_IJNSA_ILi128EEESF_SG_EEENS5_IJNSW_IS1N_SC_EENSW_ISG_SC_EEEEESI_SJ_SI_SJ_NS1I_6fusion15FusionCallbacksIS1M_NS1S_17LinearCombinationISI_fSI_fLNS_15FloatRoundStyleE2EEES1O_S1R_JEEENS4_5SM1004TMEM4LOAD26SM100_TMEM_LOAD_32dp32b64xENS4_13SM90_TMA_LOADES1E_NS4_39AutoVectorizingCopyWithAssumedAlignmentILi128EEENS4_14SM90_TMA_STOREES1E_S24_S24_EEEvvEEEEvNT_6ParamsE)
        /*0008*/ 	.word	0x000000cf


	//----- nvinfo : EIATTR_FRAME_SIZE
	.align		4
.L_20:
        /*000c*/ 	.byte	0x04, 0x11
        /*000e*/ 	.short	(.L_22 - .L_21)
	.align		4
.L_21:
        /*0010*/ 	.word	index@($__internal_2_$__cuda_sm10x_tcgen05_guardrail_trap_unallocated_columns_being_dealloced)
        /*0014*/ 	.word	0x00000000


	//----- nvinfo : EIATTR_FRAME_SIZE
	.align		4
.L_22:
        /*0018*/ 	.byte	0x04, 0x11
        /*001a*/ 	.short	(.L_24 - .L_23)
	.align		4
.L_23:
        /*001c*/ 	.word	index@($__internal_1_$__cuda_sm10x_tcgen05_guardrail_trap_phase_invalid_during_alloc)
        /*0020*/ 	.word	0x00000000


	//----- nvinfo : EIATTR_FRAME_SIZE
	.align		4
.L_24:
        /*0024*/ 	.byte	0x04, 0x11
        /*0026*/ 	.short	(.L_26 - .L_25)
	.align		4
.L_25:
        /*0028*/ 	.word	index@($__internal_0_$__cuda_sm10x_tcgen05_guardrail_trap_col_being_dealloced_not_returned_by_alloc)
        /*002c*/ 	.word	0x00000000


	//----- nvinfo : EIATTR_FRAME_SIZE
	.align		4
.L_26:
        /*0030*/ 	.byte	0x04, 0x11
        /*0032*/ 	.short	(.L_28 - .L_27)
	.align		4
.L_27:
        /*0034*/ 	.word	index@(_ZN7cutlass13device_kernelINS_4gemm6kernel13GemmUniversalIN4cute5tupleIJiiiiEEENS1_10collective13CollectiveMmaINS1_35MainloopSm100TmaUmmaWarpSpecializedILi3ELi2ELi2ENS5_IJNS4_1CILi2EEESB_NSA_ILi1EEEEEEEENS5_IJNSA_ILi256EEESF_NSA_ILi64EEEEEENS_12float_e4m3_tENS5_IJlSC_lEEESI_SJ_NS4_8TiledMMAINS4_8MMA_AtomIJNS4_10MMA_TraitsINS4_25SM100_MMA_F8F6F4_2x1SM_SSEJSI_SI_fSF_SF_NS4_17integral_constantINS4_4UMMA5MajorELSQ_0EEESR_NSO_INSP_7ScaleInELSS_0EEEST_EEEEEENS4_6LayoutINS5_IJSC_SC_SC_EEENS5_IJNSA_ILi0EEESY_SY_EEEEENS5_IJNS4_10UnderscoreES11_S11_EEEEENS4_28SM100_TMA_2SM_LOAD_MULTICASTENS4_14ComposedLayoutINS4_7SwizzleILi2ELi4ELi3EEENS4_18smem_ptr_flag_bitsILi8EEENSW_INS5_IJNSA_ILi8EEESG_EEENS5_IJSG_SC_EEEEEEEvNS4_8identityENS4_18SM100_TMA_2SM_LOADES1E_vS1F_EENS_8epilogue10collective18CollectiveEpilogueINS1I_23Sm100TmaWarpSpecializedILi4ELi2ELi64ELb0ELb0EEEJNS5_IJNSA_ILi128EEESF_SG_EEENS5_IJNSW_IS1N_SC_EENSW_ISG_SC_EEEEESI_SJ_SI_SJ_NS1I_6fusion15FusionCallbacksIS1M_NS1S_17LinearCombinationISI_fSI_fLNS_15FloatRoundStyleE2EEES1O_S1R_JEEENS4_5SM1004TMEM4LOAD26SM100_TMEM_LOAD_32dp32b64xENS4_13SM90_TMA_LOADES1E_NS4_39AutoVectorizingCopyWithAssumedAlignmentILi128EEENS4_14SM90_TMA_STOREES1E_S24_S24_EEEvvEEEEvNT_6ParamsE)
        /*0038*/ 	.word	0x00000000


	//----- nvinfo : EIATTR_MIN_STACK_SIZE
	.align		4
.L_28:
        /*003c*/ 	.byte	0x04, 0x12
        /*003e*/ 	.short	(.L_30 - .L_29)
	.align		4
.L_29:
        /*0040*/ 	.word	index@(_ZN7cutlass13device_kernelINS_4gemm6kernel13GemmUniversalIN4cute5tupleIJiiiiEEENS1_10collective13CollectiveMmaINS1_35MainloopSm100TmaUmmaWarpSpecializedILi3ELi2ELi2ENS5_IJNS4_1CILi2EEESB_NSA_ILi1EEEEEEEENS5_IJNSA_ILi256EEESF_NSA_ILi64EEEEEENS_12float_e4m3_tENS5_IJlSC_lEEESI_SJ_NS4_8TiledMMAINS4_8MMA_AtomIJNS4_10MMA_TraitsINS4_25SM100_MMA_F8F6F4_2x1SM_SSEJSI_SI_fSF_SF_NS4_17integral_constantINS4_4UMMA5MajorELSQ_0EEESR_NSO_INSP_7ScaleInELSS_0EEEST_EEEEEENS4_6LayoutINS5_IJSC_SC_SC_EEENS5_IJNSA_ILi0EEESY_SY_EEEEENS5_IJNS4_10UnderscoreES11_S11_EEEEENS4_28SM100_TMA_2SM_LOAD_MULTICASTENS4_14ComposedLayoutINS4_7SwizzleILi2ELi4ELi3EEENS4_18smem_ptr_flag_bitsILi8EEENSW_INS5_IJNSA_ILi8EEESG_EEENS5_IJSG_SC_EEEEEEEvNS4_8identityENS4_18SM100_TMA_2SM_LOADES1E_vS1F_EENS_8epilogue10collective18CollectiveEpilogueINS1I_23Sm100TmaWarpSpecializedILi4ELi2ELi64ELb0ELb0EEEJNS5_IJNSA_ILi128EEESF_SG_EEENS5_IJNSW_IS1N_SC_EENSW_ISG_SC_EEEEESI_SJ_SI_SJ_NS1I_6fusion15FusionCallbacksIS1M_NS1S_17LinearCombinationISI_fSI_fLNS_15FloatRoundStyleE2EEES1O_S1R_JEEENS4_5SM1004TMEM4LOAD26SM100_TMEM_LOAD_32dp32b64xENS4_13SM90_TMA_LOADES1E_NS4_39AutoVectorizingCopyWithAssumedAlignmentILi128EEENS4_14SM90_TMA_STOREES1E_S24_S24_EEEvvEEEEvNT_6ParamsE)
        /*0044*/ 	.word	0x00000000
.L_30:


//--------------------- .nv.compat                --------------------------
	.section	.nv.compat,"",@"SHT_CUDA_COMPAT_INFO"
	.align	4
        /*0000*/ 	.byte	0x02, 0x09, 0x01, 0x00, 0x02, 0x02, 0x02, 0x00, 0x02, 0x05, 0x05, 0x00, 0x03, 0x07, 0x01, 0x01
        /*0010*/ 	.byte	0x02, 0x03, 0x01, 0x00, 0x02, 0x06, 0x01, 0x00, 0x04, 0x0b, 0x08, 0x00, 0x09, 0x00, 0x00, 0x00
        /*0020*/ 	.byte	0x00, 0x00, 0x00, 0x00


//--------------------- .nv.info._ZN7cutlass13device_kernelINS_4gemm6kernel13GemmUniversalIN4cute5tupleIJiiiiEEENS1_10collective13CollectiveMmaINS1_35MainloopSm100TmaUmmaWarpSpecializedILi3ELi2ELi2ENS5_IJNS4_1CILi2EEESB_NSA_ILi1EEEEEEEENS5_IJNSA_ILi256EEESF_NSA_ILi64EEEEEENS_12float_e4m3_tENS5_IJlSC_lEEESI_SJ_NS4_8TiledMMAINS4_8MMA_AtomIJNS4_10MMA_TraitsINS4_25SM100_MMA_F8F6F4_2x1SM_SSEJSI_SI_fSF_SF_NS4_17integral_constantINS4_4UMMA5MajorELSQ_0EEESR_NSO_INSP_7ScaleInELSS_0EEEST_EEEEEENS4_6LayoutINS5_IJSC_SC_SC_EEENS5_IJNSA_ILi0EEESY_SY_EEEEENS5_IJNS4_10UnderscoreES11_S11_EEEEENS4_28SM100_TMA_2SM_LOAD_MULTICASTENS4_14ComposedLayoutINS4_7SwizzleILi2ELi4ELi3EEENS4_18smem_ptr_flag_bitsILi8EEENSW_INS5_IJNSA_ILi8EEESG_EEENS5_IJSG_SC_EEEEEEEvNS4_8identityENS4_18SM100_TMA_2SM_LOADES1E_vS1F_EENS_8epilogue10collective18CollectiveEpilogueINS1I_23Sm100TmaWarpSpecializedILi4ELi2ELi64ELb0ELb0EEEJNS5_IJNSA_ILi128EEESF_SG_EEENS5_IJNSW_IS1N_SC_EENSW_ISG_SC_EEEEESI_SJ_SI_SJ_NS1I_6fusion15FusionCallbacksIS1M_NS1S_17LinearCombinationISI_fSI_fLNS_15FloatRoundStyleE2EEES1O_S1R_JEEENS4_5SM1004TMEM4LOAD26SM100_TMEM_LOAD_32dp32b64xENS4_13SM90_TMA_LOADES1E_NS4_39AutoVectorizingCopyWithAssumedAlignmentILi128EEENS4_14SM90_TMA_STOREES1E_S24_S24_EEEvvEEEEvNT_6ParamsE --------------------------
	.section	.nv.info._ZN7cutlass13device_kernelINS_4gemm6kernel13GemmUniversalIN4cute5tupleIJiiiiEEENS1_10collective13CollectiveMmaINS1_35MainloopSm100TmaUmmaWarpSpecializedILi3ELi2ELi2ENS5_IJNS4_1CILi2EEESB_NSA_ILi1EEEEEEEENS5_IJNSA_ILi256EEESF_NSA_ILi64EEEEEENS_12float_e4m3_tENS5_IJlSC_lEEESI_SJ_NS4_8TiledMMAINS4_8MMA_AtomIJNS4_10MMA_TraitsINS4_25SM100_MMA_F8F6F4_2x1SM_SSEJSI_SI_fSF_SF_NS4_17integral_constantINS4_4UMMA5MajorELSQ_0EEESR_NSO_INSP_7ScaleInELSS_0EEEST_EEEEEENS4_6LayoutINS5_IJSC_SC_SC_EEENS5_IJNSA_ILi0EEESY_SY_EEEEENS5_IJNS4_10UnderscoreES11_S11_EEEEENS4_28SM100_TMA_2SM_LOAD_MULTICASTENS4_14ComposedLayoutINS4_7SwizzleILi2ELi4ELi3EEENS4_18smem_ptr_flag_bitsILi8EEENSW_INS5_IJNSA_ILi8EEESG_EEENS5_IJSG_SC_EEEEEEEvNS4_8identityENS4_18SM100_TMA_2SM_LOADES1E_vS1F_EENS_8epilogue10collective18CollectiveEpilogueINS1I_23Sm100TmaWarpSpecializedILi4ELi2ELi64ELb0ELb0EEEJNS5_IJNSA_ILi128EEESF_SG_EEENS5_IJNSW_IS1N_SC_EENSW_ISG_SC_EEEEESI_SJ_SI_SJ_NS1I_6fusion15FusionCallbacksIS1M_NS1S_17LinearCombinationISI_fSI_fLNS_15FloatRoundStyleE2EEES1O_S1R_JEEENS4_5SM1004TMEM4LOAD26SM100_TMEM_LOAD_32dp32b64xENS4_13SM90_TMA_LOADES1E_NS4_39AutoVectorizingCopyWithAssumedAlignmentILi128EEENS4_14SM90_TMA_STOREES1E_S24_S24_EEEvvEEEEvNT_6ParamsE,"",@"SHT_CUDA_INFO"
	.sectionflags	@""
	.align	4


	//----- nvinfo : EIATTR_CUDA_API_VERSION
	.align		4
        /*0000*/ 	.byte	0x04, 0x37
        /*0002*/ 	.short	(.L_32 - .L_31)
.L_31:
        /*0004*/ 	.word	0x00000082


	//----- nvinfo : EIATTR_KPARAM_INFO
	.align		4
.L_32:
        /*0008*/ 	.byte	0x04, 0x17
        /*000a*/ 	.short	(.L_34 - .L_33)
.L_33:
        /*000c*/ 	.word	0x00000000
        /*0010*/ 	.short	0x0000
        /*0012*/ 	.short	0x0000
        /*0014*/ 	.byte	0x00, 0xf0, 0x01, 0x20


	//----- nvinfo : EIATTR_AT_ENTRY_FRAGMENTS
	.align		4
.L_34:
        /*0018*/ 	.byte	0x04, 0x4f
        /*001a*/ 	.short	(.L_36 - .L_35)


	//   ....[0]....
.L_35:
        /*001c*/ 	.word	0x00000007


	//----- nvinfo : EIATTR_RESERVED_SMEM_USED
	.align		4
.L_36:
        /*0020*/ 	.byte	0x01, 0x41
	.zero		2


	//----- nvinfo : EIATTR_SPARSE_MMA_MASK
	.align		4
        /*0024*/ 	.byte	0x03, 0x50
        /*0026*/ 	.short	0x0000


	//----- nvinfo : EIATTR_TCGEN05_2CTA_USED
	.align		4
        /*0028*/ 	.byte	0x01, 0x52
	.zero		2


	//----- nvinfo : EIATTR_MAXREG_COUNT
	.align		4
        /*002c*/ 	.byte	0x03, 0x1b
        /*002e*/ 	.short	0x00ff


	//----- nvinfo : EIATTR_NUM_BARRIERS
	.align		4
        /*0030*/ 	.byte	0x02, 0x4c
        /*0032*/ 	.byte	0x07
	.zero		1


	//----- nvinfo : EIATTR_EXTERNS
	.align		4
        /*0034*/ 	.byte	0x04, 0x0f
        /*0036*/ 	.short	(.L_38 - .L_37)


	//   ....[0]....
	.align		4
.L_37:
        /*0038*/ 	.word	index@(__assertfail)


	//----- nvinfo : EIATTR_MERCURY_ISA_VERSION
	.align		4
.L_38:
        /*003c*/ 	.byte	0x03, 0x5f
        /*003e*/ 	.short	0x0101


	//----- nvinfo : EIATTR_INT_WARP_WIDE_INSTR_OFFSETS
	.align		4
        /*0040*/ 	.byte	0x04, 0x31
        /*0042*/ 	.short	(.L_40 - .L_39)


	//   ....[0]....
.L_39:
        /*0044*/ 	.word	0x00000d10


	//   ....[1]....
        /*0048*/ 	.word	0x00000db0


	//   ....[2]....
        /*004c*/ 	.word	0x00003ff0


	//   ....[3]....
        /*0050*/ 	.word	0x00004010


	//   ....[4]....
        /*0054*/ 	.word	0x00004040


	//   ....[5]....
        /*0058*/ 	.word	0x00004b80


	//   ....[6]....
        /*005c*/ 	.word	0x00004bf0


	//   ....[7]....
        /*0060*/ 	.word	0x00004cd0


	//   ....[8]....
        /*0064*/ 	.word	0x00004d50


	//   ....[9]....
        /*0068*/ 	.word	0x00004e50


	//   ....[10]....
        /*006c*/ 	.word	0x00004ed0


	//   ....[11]....
        /*0070*/ 	.word	0x00004fc0


	//   ....[12]....
        /*0074*/ 	.word	0x00005070


	//----- nvinfo : EIATTR_COOP_GROUP_MASK_REGIDS
	.align		4
.L_40:
        /*0078*/ 	.byte	0x04, 0x29
        /*007a*/ 	.short	(.L_42 - .L_41)


	//   ....[0]....
.L_41:
        /*007c*/ 	.word	0xffffffff


	//   ....[1]....
        /*0080*/ 	.word	0xffffffff


	//   ....[2]....
        /*0084*/ 	.word	0xffffffff


	//   ....[3]....
        /*0088*/ 	.word	0xffffffff


	//   ....[4]....
        /*008c*/ 	.word	0xffffffff


	//   ....[5]....
        /*0090*/ 	.word	0xffffffff


	//   ....[6]....
        /*0094*/ 	.word	0xffffffff


	//   ....[7]....
        /*0098*/ 	.word	0xffffffff


	//   ....[8]....
        /*009c*/ 	.word	0xffffffff


	//   ....[9]....
        /*00a0*/ 	.word	0xffffffff


	//   ....[10]....
        /*00a4*/ 	.word	0xffffffff


	//   ....[11]....
        /*00a8*/ 	.word	0xffffffff


	//   ....[12]....
        /*00ac*/ 	.word	0xffffffff


	//   ....[13]....
        /*00b0*/ 	.word	0xffffffff


	//----- nvinfo : EIATTR_COOP_GROUP_INSTR_OFFSETS
	.align		4
.L_42:
        /*00b4*/ 	.byte	0x04, 0x28
        /*00b6*/ 	.short	(.L_44 - .L_43)


	//   ....[0]....
.L_43:
        /*00b8*/ 	.word	0x000000b0


	//   ....[1]....
        /*00bc*/ 	.word	0x00000520


	//   ....[2]....
        /*00c0*/ 	.word	0x000006c0


	//   ....[3]....
        /*00c4*/ 	.word	0x00000850


	//   ....[4]....
        /*00c8*/ 	.word	0x00000940


	//   ....[5]....
        /*00cc*/ 	.word	0x00000aa0


	//   ....[6]....
        /*00d0*/ 	.word	0x00000bf0


	//   ....[7]....
        /*00d4*/ 	.word	0x00000e30


	//   ....[8]....
        /*00d8*/ 	.word	0x000021a0


	//   ....[9]....
        /*00dc*/ 	.word	0x00002fd0


	//   ....[10]....
        /*00e0*/ 	.word	0x000034a0


	//   ....[11]....
        /*00e4*/ 	.word	0x000034d0


	//   ....[12]....
        /*00e8*/ 	.word	0x00003ef0


	//   ....[13]....
        /*00ec*/ 	.word	0x00004100


	//----- nvinfo : EIATTR_VRC_CTA_INIT_COUNT
	.align		4
.L_44:
        /*00f0*/ 	.byte	0x02, 0x4a
        /*00f2*/ 	.byte	0x80
	.zero		1


	//----- nvinfo : EIATTR_SYSCALL_OFFSETS
	.align		4
        /*00f4*/ 	.byte	0x04, 0x46
        /*00f6*/ 	.short	(.L_46 - .L_45)


	//   ....[0]....
.L_45:
        /*00f8*/ 	.word	0x00005cf0


	//   ....[1]....
        /*00fc*/ 	.word	0x00005e30


	//   ....[2]....
        /*0100*/ 	.word	0x000066c0


	//   ....[3]....
        /*0104*/ 	.word	0x00007ce0


	//   ....[4]....
        /*0108*/ 	.word	0x00009290


	//   ....[5]....
        /*010c*/ 	.word	0x0000a860


	//----- nvinfo : EIATTR_MBARRIER_INSTR_OFFSETS
	.align		4
.L_46:
        /*0110*/ 	.byte	0x04, 0x39
        /*0112*/ 	.short	(.L_48 - .L_47)


	//   ....[0]....
.L_47:
        /*0114*/ 	.word	0x00000650
        /*0118*/ 	.word	0x000000ff
        /*011c*/ 	.word	0x00000000
        /*0120*/ 	.short	0x0100
        /*0122*/ 	.byte	0x04
	.zero		1


	//   ....[1]....
        /*0124*/ 	.word	0x00000660
        /*0128*/ 	.word	0x000000ff
        /*012c*/ 	.word	0x00000018
        /*0130*/ 	.short	0x0100
        /*0132*/ 	.byte	0x04
	.zero		1


	//   ....[2]....
        /*0134*/ 	.word	0x00000670
        /*0138*/ 	.word	0x000000ff
        /*013c*/ 	.word	0x00000008
        /*0140*/ 	.short	0x0100
        /*0142*/ 	.byte	0x04
	.zero		1


	//   ....[3]....
        /*0144*/ 	.word	0x00000680
        /*0148*/ 	.word	0x000000ff
        /*014c*/ 	.word	0x00000020
        /*0150*/ 	.short	0x0100
        /*0152*/ 	.byte	0x04
	.zero		1


	//   ....[4]....
        /*0154*/ 	.word	0x00000690
        /*0158*/ 	.word	0x000000ff
        /*015c*/ 	.word	0x00000010
        /*0160*/ 	.short	0x0100
        /*0162*/ 	.byte	0x04
	.zero		1


	//   ....[5]....
        /*0164*/ 	.word	0x000006a0
        /*0168*/ 	.word	0x000000ff
        /*016c*/ 	.word	0x00000028
        /*0170*/ 	.short	0x0100
        /*0172*/ 	.byte	0x04
	.zero		1


	//   ....[6]....
        /*0174*/ 	.word	0x000007c0
        /*0178*/ 	.word	0x000000ff
        /*017c*/ 	.word	0x00000030
        /*0180*/ 	.short	0x0100
        /*0182*/ 	.byte	0x04
	.zero		1


	//   ....[7]....
        /*0184*/ 	.word	0x000007d0
        /*0188*/ 	.word	0x000000ff
        /*018c*/ 	.word	0x00000050
        /*0190*/ 	.short	0x0100
        /*0192*/ 	.byte	0x04
	.zero		1


	//   ....[8]....
        /*0194*/ 	.word	0x000007e0
        /*0198*/ 	.word	0x000000ff
        /*019c*/ 	.word	0x00000038
        /*01a0*/ 	.short	0x0100
        /*01a2*/ 	.byte	0x04
	.zero		1


	//   ....[9]....
        /*01a4*/ 	.word	0x000007f0
        /*01a8*/ 	.word	0x000000ff
        /*01ac*/ 	.word	0x00000058
        /*01b0*/ 	.short	0x0100
        /*01b2*/ 	.byte	0x04
	.zero		1


	//   ....[10]....
        /*01b4*/ 	.word	0x00000800
        /*01b8*/ 	.word	0x000000ff
        /*01bc*/ 	.word	0x00000040
        /*01c0*/ 	.short	0x0100
        /*01c2*/ 	.byte	0x04
	.zero		1


	//   ....[11]....
        /*01c4*/ 	.word	0x00000810
        /*01c8*/ 	.word	0x000000ff
        /*01cc*/ 	.word	0x00000060
        /*01d0*/ 	.short	0x0100
        /*01d2*/ 	.byte	0x04
	.zero		1


	//   ....[12]....
        /*01d4*/ 	.word	0x00000820
        /*01d8*/ 	.word	0x000000ff
        /*01dc*/ 	.word	0x00000048
        /*01e0*/ 	.short	0x0100
        /*01e2*/ 	.byte	0x04
	.zero		1


	//   ....[13]....
        /*01e4*/ 	.word	0x00000830
        /*01e8*/ 	.word	0x000000ff
        /*01ec*/ 	.word	0x00000068
        /*01f0*/ 	.short	0x0100
        /*01f2*/ 	.byte	0x04
	.zero		1


	//   ....[14]....
        /*01f4*/ 	.word	0x00000910
        /*01f8*/ 	.word	0x000000ff
        /*01fc*/ 	.word	0x00000070
        /*0200*/ 	.short	0x0100
        /*0202*/ 	.byte	0x06
	.zero		1


	//   ....[15]....
        /*0204*/ 	.word	0x00000920
        /*0208*/ 	.word	0x000000ff
        /*020c*/ 	.word	0x00000078
        /*0210*/ 	.short	0x0100
        /*0212*/ 	.byte	0x06
	.zero		1


	//   ....[16]....
        /*0214*/ 	.word	0x00000a50
        /*0218*/ 	.word	0x000000ff
        /*021c*/ 	.word	0x00000080
        /*0220*/ 	.short	0x0100
        /*0222*/ 	.byte	0x06
	.zero		1


	//   ....[17]....
        /*0224*/ 	.word	0x00000a60
        /*0228*/ 	.word	0x000000ff
        /*022c*/ 	.word	0x00000090
        /*0230*/ 	.short	0x0100
        /*0232*/ 	.byte	0x06
	.zero		1


	//   ....[18]....
        /*0234*/ 	.word	0x00000a70
        /*0238*/ 	.word	0x000000ff
        /*023c*/ 	.word	0x00000088
        /*0240*/ 	.short	0x0100
        /*0242*/ 	.byte	0x06
	.zero		1


	//   ....[19]....
        /*0244*/ 	.word	0x00000a80
        /*0248*/ 	.word	0x000000ff
        /*024c*/ 	.word	0x00000098
        /*0250*/ 	.short	0x0100
        /*0252*/ 	.byte	0x06
	.zero		1


	//   ....[20]....
        /*0254*/ 	.word	0x00000ba0
        /*0258*/ 	.word	0x000000ff
        /*025c*/ 	.word	0x000000a0
        /*0260*/ 	.short	0x0100
        /*0262*/ 	.byte	0x04
	.zero		1


	//   ....[21]....
        /*0264*/ 	.word	0x00000bb0
        /*0268*/ 	.word	0x000000ff
        /*026c*/ 	.word	0x000000b0
        /*0270*/ 	.short	0x0100
        /*0272*/ 	.byte	0x04
	.zero		1


	//   ....[22]....
        /*0274*/ 	.word	0x00000bc0
        /*0278*/ 	.word	0x000000ff
        /*027c*/ 	.word	0x000000a8
        /*0280*/ 	.short	0x0100
        /*0282*/ 	.byte	0x04
	.zero		1


	//   ....[23]....
        /*0284*/ 	.word	0x00000bd0
        /*0288*/ 	.word	0x000000ff
        /*028c*/ 	.word	0x000000b8
        /*0290*/ 	.short	0x0100
        /*0292*/ 	.byte	0x04
	.zero		1


	//   ....[24]....
        /*0294*/ 	.word	0x00000cc0
        /*0298*/ 	.word	0x000000ff
        /*029c*/ 	.word	0x000000c0
        /*02a0*/ 	.short	0x0100
        /*02a2*/ 	.byte	0x04
	.zero		1


	//   ....[25]....
        /*02a4*/ 	.word	0x00000cd0
        /*02a8*/ 	.word	0x000000ff
        /*02ac*/ 	.word	0x000000d0
        /*02b0*/ 	.short	0x0100
        /*02b2*/ 	.byte	0x04
	.zero		1


	//   ....[26]....
        /*02b4*/ 	.word	0x00000ce0
        /*02b8*/ 	.word	0x000000ff
        /*02bc*/ 	.word	0x000000c8
        /*02c0*/ 	.short	0x0100
        /*02c2*/ 	.byte	0x04
	.zero		1


	//   ....[27]....
        /*02c4*/ 	.word	0x00000cf0
        /*02c8*/ 	.word	0x000000ff
        /*02cc*/ 	.word	0x000000d8
        /*02d0*/ 	.short	0x0100
        /*02d2*/ 	.byte	0x04
	.zero		1


	//   ....[28]....
        /*02d4*/ 	.word	0x00000df0
        /*02d8*/ 	.word	0x000000ff
        /*02dc*/ 	.word	0x000000e0
        /*02e0*/ 	.short	0x0100
        /*02e2*/ 	.byte	0x06
	.zero		1


	//   ....[29]....
        /*02e4*/ 	.word	0x000019c0
        /*02e8*/ 	.word	0x00000003
        /*02ec*/ 	.word	0x000000d0
        /*02f0*/ 	.short	0x010a
        /*02f2*/ 	.byte	0xff
	.zero		1


	//   ....[30]....
        /*02f4*/ 	.word	0x000019f0
        /*02f8*/ 	.word	0x00000003
        /*02fc*/ 	.word	0x000000c0
        /*0300*/ 	.short	0x0101
        /*0302*/ 	.byte	0xff
	.zero		1


	//   ....[31]....
        /*0304*/ 	.word	0x00001ab0
        /*0308*/ 	.word	0x000000ff
        /*030c*/ 	.word	0x00000018
        /*0310*/ 	.short	0x010a
        /*0312*/ 	.byte	0x04
	.zero		1


	//   ....[32]....
        /*0314*/ 	.word	0x00001b80
        /*0318*/ 	.word	0x000000ff
        /*031c*/ 	.word	0x00000018
        /*0320*/ 	.short	0x010a
        /*0322*/ 	.byte	0x21
	.zero		1


	//   ....[33]....
        /*0324*/ 	.word	0x00001d30
        /*0328*/ 	.word	0x000000ff
        /*032c*/ 	.word	0x00000018
        /*0330*/ 	.short	0x010a
        /*0332*/ 	.byte	0x05
	.zero		1


	//   ....[34]....
        /*0334*/ 	.word	0x00001e40
        /*0338*/ 	.word	0x000000ff
        /*033c*/ 	.word	0x00000078
        /*0340*/ 	.short	0x0101
        /*0342*/ 	.byte	0x06
	.zero		1


	//   ....[35]....
        /*0344*/ 	.word	0x00001e60
        /*0348*/ 	.word	0x000000ff
        /*034c*/ 	.word	0x00000018
        /*0350*/ 	.short	0x010a
        /*0352*/ 	.byte	0x04
	.zero		1


	//   ....[36]....
        /*0354*/ 	.word	0x00001ee0
        /*0358*/ 	.word	0x000000ff
        /*035c*/ 	.word	0x00000018
        /*0360*/ 	.short	0x010a
        /*0362*/ 	.byte	0x11
	.zero		1


	//   ....[37]....
        /*0364*/ 	.word	0x00002070
        /*0368*/ 	.word	0x000000ff
        /*036c*/ 	.word	0x00000018
        /*0370*/ 	.short	0x010a
        /*0372*/ 	.byte	0x05
	.zero		1


	//   ....[38]....
        /*0374*/ 	.word	0x000021d0
        /*0378*/ 	.word	0x00000003
        /*037c*/ 	.word	0x00000080
        /*0380*/ 	.short	0x010a
        /*0382*/ 	.byte	0xff
	.zero		1


	//   ....[39]....
        /*0384*/ 	.word	0x00002320
        /*0388*/ 	.word	0x00000000
        /*038c*/ 	.word	0x00000000
        /*0390*/ 	.short	0x0101
        /*0392*/ 	.byte	0xff
	.zero		1


	//   ....[40]....
        /*0394*/ 	.word	0x000028e0
        /*0398*/ 	.word	0x000000ff
        /*039c*/ 	.word	0x00000000
        /*03a0*/ 	.short	0x010a
        /*03a2*/ 	.byte	0x04
	.zero		1


	//   ....[41]....
        /*03a4*/ 	.word	0x00002970
        /*03a8*/ 	.word	0x000000ff
        /*03ac*/ 	.word	0x00000000
        /*03b0*/ 	.short	0x010a
        /*03b2*/ 	.byte	0x05
	.zero		1


	//   ....[42]....
        /*03b4*/ 	.word	0x00002a10
        /*03b8*/ 	.word	0x00000000
        /*03bc*/ 	.word	0x00000000
        /*03c0*/ 	.short	0x010a
        /*03c2*/ 	.byte	0xff
	.zero		1


	//   ....[43]....
        /*03c4*/ 	.word	0x00002b30
        /*03c8*/ 	.word	0x00000000
        /*03cc*/ 	.word	0x000000c0
        /*03d0*/ 	.short	0x010a
        /*03d2*/ 	.byte	0xff
	.zero		1


	//   ....[44]....
        /*03d4*/ 	.word	0x00002ba0
        /*03d8*/ 	.word	0x00000004
        /*03dc*/ 	.word	0x00000000
        /*03e0*/ 	.short	0x0101
        /*03e2*/ 	.byte	0xff
	.zero		1


	//   ....[45]....
        /*03e4*/ 	.word	0x00002bc0
        /*03e8*/ 	.word	0x000000ff
        /*03ec*/ 	.word	0x00000090
        /*03f0*/ 	.short	0x010a
        /*03f2*/ 	.byte	0x04
	.zero		1


	//   ....[46]....
        /*03f4*/ 	.word	0x00002ce0
        /*03f8*/ 	.word	0x00000000
        /*03fc*/ 	.word	0x00000080
        /*0400*/ 	.short	0x010a
        /*0402*/ 	.byte	0xff
	.zero		1


	//   ....[47]....
        /*0404*/ 	.word	0x00002de0
        /*0408*/ 	.word	0x00000000
        /*040c*/ 	.word	0x00000000
        /*0410*/ 	.short	0x0101
        /*0412*/ 	.byte	0xff
	.zero		1


	//   ....[48]....
        /*0414*/ 	.word	0x00002e70
        /*0418*/ 	.word	0x000000ff
        /*041c*/ 	.word	0x00000090
        /*0420*/ 	.short	0x0106
        /*0422*/ 	.byte	0x04
	.zero		1


	//   ....[49]....
        /*0424*/ 	.word	0x00002e90
        /*0428*/ 	.word	0x000000ff
        /*042c*/ 	.word	0x00000090
        /*0430*/ 	.short	0x010a
        /*0432*/ 	.byte	0x04
	.zero		1


	//   ....[50]....
        /*0434*/ 	.word	0x00002f20
        /*0438*/ 	.word	0x000000ff
        /*043c*/ 	.word	0x00000090
        /*0440*/ 	.short	0x0106
        /*0442*/ 	.byte	0x07
	.zero		1


	//   ....[51]....
        /*0444*/ 	.word	0x00002f60
        /*0448*/ 	.word	0x00000000
        /*044c*/ 	.word	0x00000090
        /*0450*/ 	.short	0x010a
        /*0452*/ 	.byte	0xff
	.zero		1


	//   ....[52]....
        /*0454*/ 	.word	0x000031a0
        /*0458*/ 	.word	0x000000ff
        /*045c*/ 	.word	0x00000008
        /*0460*/ 	.short	0x010a
        /*0462*/ 	.byte	0x05
	.zero		1


	//   ....[53]....
        /*0464*/ 	.word	0x000031c0
        /*0468*/ 	.word	0x000000ff
        /*046c*/ 	.word	0x00000008
        /*0470*/ 	.short	0x010a
        /*0472*/ 	.byte	0x05
	.zero		1


	//   ....[54]....
        /*0474*/ 	.word	0x00003350
        /*0478*/ 	.word	0x000000ff
        /*047c*/ 	.word	0x00000008
        /*0480*/ 	.short	0x010a
        /*0482*/ 	.byte	0x05
	.zero		1


	//   ....[55]....
        /*0484*/ 	.word	0x00003370
        /*0488*/ 	.word	0x000000ff
        /*048c*/ 	.word	0x00000008
        /*0490*/ 	.short	0x010a
        /*0492*/ 	.byte	0x05
	.zero		1


	//   ....[56]....
        /*0494*/ 	.word	0x00003430
        /*0498*/ 	.word	0x000000ff
        /*049c*/ 	.word	0x00000000
        /*04a0*/ 	.short	0x0101
        /*04a2*/ 	.byte	0x04
	.zero		1


	//   ....[57]....
        /*04a4*/ 	.word	0x00003730
        /*04a8*/ 	.word	0x00000000
        /*04ac*/ 	.word	0x00000080
        /*04b0*/ 	.short	0x010a
        /*04b2*/ 	.byte	0xff
	.zero		1


	//   ....[58]....
        /*04b4*/ 	.word	0x000037f0
        /*04b8*/ 	.word	0x00000000
        /*04bc*/ 	.word	0x00000000
        /*04c0*/ 	.short	0x0101
        /*04c2*/ 	.byte	0xff
	.zero		1


	//   ....[59]....
        /*04c4*/ 	.word	0x000038b0
        /*04c8*/ 	.word	0x000000ff
        /*04cc*/ 	.word	0x00000000
        /*04d0*/ 	.short	0x010a
        /*04d2*/ 	.byte	0x04
	.zero		1


	//   ....[60]....
        /*04d4*/ 	.word	0x000038c0
        /*04d8*/ 	.word	0x000000ff
        /*04dc*/ 	.word	0x000000b0
        /*04e0*/ 	.short	0x010a
        /*04e2*/ 	.byte	0x17
	.zero		1


	//   ....[61]....
        /*04e4*/ 	.word	0x00003970
        /*04e8*/ 	.word	0x000000ff
        /*04ec*/ 	.word	0x00000000
        /*04f0*/ 	.short	0x010a
        /*04f2*/ 	.byte	0x05
	.zero		1


	//   ....[62]....
        /*04f4*/ 	.word	0x00003ab0
        /*04f8*/ 	.word	0x000000ff
        /*04fc*/ 	.word	0x00000000
        /*0500*/ 	.short	0x010a
        /*0502*/ 	.byte	0x04
	.zero		1


	//   ....[63]....
        /*0504*/ 	.word	0x00003d00
        /*0508*/ 	.word	0x000000ff
        /*050c*/ 	.word	0x00000000
        /*0510*/ 	.short	0x010a
        /*0512*/ 	.byte	0x04
	.zero		1


	//   ....[64]....
        /*0514*/ 	.word	0x00003da0
        /*0518*/ 	.word	0x00000000
        /*051c*/ 	.word	0x00000000
        /*0520*/ 	.short	0x010a
        /*0522*/ 	.byte	0xff
	.zero		1


	//   ....[65]....
        /*0524*/ 	.word	0x00003de0
        /*0528*/ 	.word	0x00000000
        /*052c*/ 	.word	0x00000000
        /*0530*/ 	.short	0x010a
        /*0532*/ 	.byte	0xff
	.zero		1


	//   ....[66]....
        /*0534*/ 	.word	0x00003e50
        /*0538*/ 	.word	0x000000ff
        /*053c*/ 	.word	0x00000000
        /*0540*/ 	.short	0x0101
        /*0542*/ 	.byte	0x04
	.zero		1


	//   ....[67]....
        /*0544*/ 	.word	0x00003e90
        /*0548*/ 	.word	0x000000ff
        /*054c*/ 	.word	0x000000e0
        /*0550*/ 	.short	0x010a
        /*0552*/ 	.byte	0x11
	.zero		1


	//   ....[68]....
        /*0554*/ 	.word	0x00003ee0
        /*0558*/ 	.word	0x000000ff
        /*055c*/ 	.word	0x00000000
        /*0560*/ 	.short	0x0101
        /*0562*/ 	.byte	0x04
	.zero		1


	//   ....[69]....
        /*0564*/ 	.word	0x00004380
        /*0568*/ 	.word	0x0000000c
        /*056c*/ 	.word	0x00000080
        /*0570*/ 	.short	0x010a
        /*0572*/ 	.byte	0xff
	.zero		1


	//   ....[70]....
        /*0574*/ 	.word	0x000044f0
        /*0578*/ 	.word	0x00000000
        /*057c*/ 	.word	0x00000000
        /*0580*/ 	.short	0x0101
        /*0582*/ 	.byte	0xff
	.zero		1


	//   ....[71]....
        /*0584*/ 	.word	0x00004980
        /*0588*/ 	.word	0x000000ff
        /*058c*/ 	.word	0x00000078
        /*0590*/ 	.short	0x010a
        /*0592*/ 	.byte	0x15
	.zero		1


	//   ....[72]....
        /*0594*/ 	.word	0x00004b00
        /*0598*/ 	.word	0x000000ff
        /*059c*/ 	.word	0x00000050
        /*05a0*/ 	.short	0x010a
        /*05a2*/ 	.byte	0x15
	.zero		1


	//   ....[73]....
        /*05a4*/ 	.word	0x00004c80
        /*05a8*/ 	.word	0x000000ff
        /*05ac*/ 	.word	0x00000030
        /*05b0*/ 	.short	0x010b
        /*05b2*/ 	.byte	0x15
	.zero		1


	//   ....[74]....
        /*05b4*/ 	.word	0x00004c90
        /*05b8*/ 	.word	0x000000ff
        /*05bc*/ 	.word	0x00000000
        /*05c0*/ 	.short	0x0101
        /*05c2*/ 	.byte	0x06
	.zero		1


	//   ....[75]....
        /*05c4*/ 	.word	0x00004ca0
        /*05c8*/ 	.word	0x000000ff
        /*05cc*/ 	.word	0x00000058
        /*05d0*/ 	.short	0x010a
        /*05d2*/ 	.byte	0x15
	.zero		1


	//   ....[76]....
        /*05d4*/ 	.word	0x00004e00
        /*05d8*/ 	.word	0x000000ff
        /*05dc*/ 	.word	0x00000038
        /*05e0*/ 	.short	0x010b
        /*05e2*/ 	.byte	0x15
	.zero		1


	//   ....[77]....
        /*05e4*/ 	.word	0x00004e10
        /*05e8*/ 	.word	0x000000ff
        /*05ec*/ 	.word	0x00000000
        /*05f0*/ 	.short	0x0101
        /*05f2*/ 	.byte	0x06
	.zero		1


	//   ....[78]....
        /*05f4*/ 	.word	0x00004e20
        /*05f8*/ 	.word	0x000000ff
        /*05fc*/ 	.word	0x00000060
        /*0600*/ 	.short	0x010a
        /*0602*/ 	.byte	0x15
	.zero		1


	//   ....[79]....
        /*0604*/ 	.word	0x00004f70
        /*0608*/ 	.word	0x000000ff
        /*060c*/ 	.word	0x00000040
        /*0610*/ 	.short	0x010b
        /*0612*/ 	.byte	0x15
	.zero		1


	//   ....[80]....
        /*0614*/ 	.word	0x00004f80
        /*0618*/ 	.word	0x000000ff
        /*061c*/ 	.word	0x00000000
        /*0620*/ 	.short	0x0101
        /*0622*/ 	.byte	0x06
	.zero		1


	//   ....[81]....
        /*0624*/ 	.word	0x00004f90
        /*0628*/ 	.word	0x000000ff
        /*062c*/ 	.word	0x00000068
        /*0630*/ 	.short	0x010a
        /*0632*/ 	.byte	0x15
	.zero		1


	//   ....[82]....
        /*0634*/ 	.word	0x00005190
        /*0638*/ 	.word	0x000000ff
        /*063c*/ 	.word	0x00000048
        /*0640*/ 	.short	0x010b
        /*0642*/ 	.byte	0x15
	.zero		1


	//   ....[83]....
        /*0644*/ 	.word	0x000051a0
        /*0648*/ 	.word	0x000000ff
        /*064c*/ 	.word	0x00000000
        /*0650*/ 	.short	0x0101
        /*0652*/ 	.byte	0x25
	.zero		1


	//   ....[84]....
        /*0654*/ 	.word	0x000051d0
        /*0658*/ 	.word	0x000000ff
        /*065c*/ 	.word	0x00000050
        /*0660*/ 	.short	0x010a
        /*0662*/ 	.byte	0x15
	.zero		1


	//   ....[85]....
        /*0664*/ 	.word	0x000051f0
        /*0668*/ 	.word	0x000000ff
        /*066c*/ 	.word	0x00000058
        /*0670*/ 	.short	0x010a
        /*0672*/ 	.byte	0x15
	.zero		1


	//   ....[86]....
        /*0674*/ 	.word	0x00005210
        /*0678*/ 	.word	0x000000ff
        /*067c*/ 	.word	0x00000060
        /*0680*/ 	.short	0x010a
        /*0682*/ 	.byte	0x15
	.zero		1


	//   ....[87]....
        /*0684*/ 	.word	0x00005250
        /*0688*/ 	.word	0x00000000
        /*068c*/ 	.word	0x00000068
        /*0690*/ 	.short	0x010a
        /*0692*/ 	.byte	0xff
	.zero		1


	//   ....[88]....
        /*0694*/ 	.word	0x00005580
        /*0698*/ 	.word	0x00000003
        /*069c*/ 	.word	0x00000080
        /*06a0*/ 	.short	0x010a
        /*06a2*/ 	.byte	0xff
	.zero		1


	//   ....[89]....
        /*06a4*/ 	.word	0x00005700
        /*06a8*/ 	.word	0x00000000
        /*06ac*/ 	.word	0x00000000
        /*06b0*/ 	.short	0x0101
        /*06b2*/ 	.byte	0xff
	.zero		1


	//   ....[90]....
        /*06b4*/ 	.word	0x00006260
        /*06b8*/ 	.word	0x00000003
        /*06bc*/ 	.word	0x00000030
        /*06c0*/ 	.short	0x010a
        /*06c2*/ 	.byte	0xff
	.zero		1


	//   ....[91]....
        /*06c4*/ 	.word	0x000062a0
        /*06c8*/ 	.word	0x000000a3
        /*06cc*/ 	.word	0x000000a0
        /*06d0*/ 	.short	0x010a
        /*06d2*/ 	.byte	0xff
	.zero		1


	//   ....[92]....
        /*06d4*/ 	.word	0x000063d0
        /*06d8*/ 	.word	0x00000003
        /*06dc*/ 	.word	0x00000030
        /*06e0*/ 	.short	0x010a
        /*06e2*/ 	.byte	0xff
	.zero		1


	//   ....[93]....
        /*06e4*/ 	.word	0x00006510
        /*06e8*/ 	.word	0x00000000
        /*06ec*/ 	.word	0x00000000
        /*06f0*/ 	.short	0x0101
        /*06f2*/ 	.byte	0xff
	.zero		1


	//   ....[94]....
        /*06f4*/ 	.word	0x00006590
        /*06f8*/ 	.word	0x000000a3
        /*06fc*/ 	.word	0x000000a0
        /*0700*/ 	.short	0x010a
        /*0702*/ 	.byte	0xff
	.zero		1


	//   ....[95]....
        /*0704*/ 	.word	0x00007940
        /*0708*/ 	.word	0x000000bf
        /*070c*/ 	.word	0x00000030
        /*0710*/ 	.short	0x010a
        /*0712*/ 	.byte	0xff
	.zero		1


	//   ....[96]....
        /*0714*/ 	.word	0x00007a10
        /*0718*/ 	.word	0x000000bf
        /*071c*/ 	.word	0x00000030
        /*0720*/ 	.short	0x010a
        /*0722*/ 	.byte	0xff
	.zero		1


	//   ....[97]....
        /*0724*/ 	.word	0x00007b50
        /*0728*/ 	.word	0x00000000
        /*072c*/ 	.word	0x00000000
        /*0730*/ 	.short	0x0101
        /*0732*/ 	.byte	0xff
	.zero		1


	//   ....[98]....
        /*0734*/ 	.word	0x00008ef0
        /*0738*/ 	.word	0x00000000
        /*073c*/ 	.word	0x00000030
        /*0740*/ 	.short	0x010a
        /*0742*/ 	.byte	0xff
	.zero		1


	//   ....[99]....
        /*0744*/ 	.word	0x00008fc0
        /*0748*/ 	.word	0x00000000
        /*074c*/ 	.word	0x00000030
        /*0750*/ 	.short	0x010a
        /*0752*/ 	.byte	0xff
	.zero		1


	//   ....[100]....
        /*0754*/ 	.word	0x00009100
        /*0758*/ 	.word	0x00000000
        /*075c*/ 	.word	0x00000000
        /*0760*/ 	.short	0x0101
        /*0762*/ 	.byte	0xff
	.zero		1


	//   ....[101]....
        /*0764*/ 	.word	0x0000a4d0
        /*0768*/ 	.word	0x00000000
        /*076c*/ 	.word	0x00000030
        /*0770*/ 	.short	0x010a
        /*0772*/ 	.byte	0xff
	.zero		1


	//   ....[102]....
        /*0774*/ 	.word	0x0000a5a0
        /*0778*/ 	.word	0x00000000
        /*077c*/ 	.word	0x00000030
        /*0780*/ 	.short	0x010a
        /*0782*/ 	.byte	0xff
	.zero		1


	//   ....[103]....
        /*0784*/ 	.word	0x0000a6e0
        /*0788*/ 	.word	0x00000000
        /*078c*/ 	.word	0x00000000
        /*0790*/ 	.short	0x0101
        /*0792*/ 	.byte	0xff
	.zero		1


	//   ....[104]....
        /*0794*/ 	.word	0x0000ab10
        /*0798*/ 	.word	0x000000a3
        /*079c*/ 	.word	0x00000000
        /*07a0*/ 	.short	0x0101
        /*07a2*/ 	.byte	0xff
	.zero		1


	//   ....[105]....
        /*07a4*/ 	.word	0x0000bb80
        /*07a8*/ 	.word	0x00000003
        /*07ac*/ 	.word	0x000000d0
        /*07b0*/ 	.short	0x010a
        /*07b2*/ 	.byte	0xff
	.zero		1


	//   ....[106]....
        /*07b4*/ 	.word	0x0000bbe0
        /*07b8*/ 	.word	0x00000000
        /*07bc*/ 	.word	0x00000018
        /*07c0*/ 	.short	0x010a
        /*07c2*/ 	.byte	0xff
	.zero		1


	//   ....[107]....
        /*07c4*/ 	.word	0x0000bc40
        /*07c8*/ 	.word	0x00000000
        /*07cc*/ 	.word	0x00000018
        /*07d0*/ 	.short	0x010a
        /*07d2*/ 	.byte	0xff
	.zero		1


	//   ....[108]....
        /*07d4*/ 	.word	0x0000bc90
        /*07d8*/ 	.word	0x00000003
        /*07dc*/ 	.word	0x00000080
        /*07e0*/ 	.short	0x010a
        /*07e2*/ 	.byte	0xff
	.zero		1


	//   ....[109]....
        /*07e4*/ 	.word	0x0000bcf0
        /*07e8*/ 	.word	0x00000000
        /*07ec*/ 	.word	0x00000000
        /*07f0*/ 	.short	0x010a
        /*07f2*/ 	.byte	0xff
	.zero		1


	//   ....[110]....
        /*07f4*/ 	.word	0x0000bd50
        /*07f8*/ 	.word	0x00000000
        /*07fc*/ 	.word	0x00000000
        /*0800*/ 	.short	0x010a
        /*0802*/ 	.byte	0xff
	.zero		1


	//   ....[111]....
        /*0804*/ 	.word	0x0000bda0
        /*0808*/ 	.word	0x00000000
        /*080c*/ 	.word	0x000000c0
        /*0810*/ 	.short	0x010a
        /*0812*/ 	.byte	0xff
	.zero		1


	//   ....[112]....
        /*0814*/ 	.word	0x0000be00
        /*0818*/ 	.word	0x00000000
        /*081c*/ 	.word	0x00000090
        /*0820*/ 	.short	0x010a
        /*0822*/ 	.byte	0xff
	.zero		1


	//   ....[113]....
        /*0824*/ 	.word	0x0000be50
        /*0828*/ 	.word	0x00000000
        /*082c*/ 	.word	0x00000080
        /*0830*/ 	.short	0x010a
        /*0832*/ 	.byte	0xff
	.zero		1


	//   ....[114]....
        /*0834*/ 	.word	0x0000beb0
        /*0838*/ 	.word	0x00000000
        /*083c*/ 	.word	0x00000090
        /*0840*/ 	.short	0x010a
        /*0842*/ 	.byte	0xff
	.zero		1


	//   ....[115]....
        /*0844*/ 	.word	0x0000bf10
        /*0848*/ 	.word	0x00000005
        /*084c*/ 	.word	0x00000008
        /*0850*/ 	.short	0x010a
        /*0852*/ 	.byte	0xff
	.zero		1


	//   ....[116]....
        /*0854*/ 	.word	0x0000c000
        /*0858*/ 	.word	0x00000003
        /*085c*/ 	.word	0x00000008
        /*0860*/ 	.short	0x010a
        /*0862*/ 	.byte	0xff
	.zero		1


	//   ....[117]....
        /*0864*/ 	.word	0x0000c050
        /*0868*/ 	.word	0x00000000
        /*086c*/ 	.word	0x00000080
        /*0870*/ 	.short	0x010a
        /*0872*/ 	.byte	0xff
	.zero		1


	//   ....[118]....
        /*0874*/ 	.word	0x0000c0b0
        /*0878*/ 	.word	0x00000000
        /*087c*/ 	.word	0x000000b0
        /*0880*/ 	.short	0x010a
        /*0882*/ 	.byte	0xff
	.zero		1


	//   ....[119]....
        /*0884*/ 	.word	0x0000c110
        /*0888*/ 	.word	0x00000000
        /*088c*/ 	.word	0x00000000
        /*0890*/ 	.short	0x010a
        /*0892*/ 	.byte	0xff
	.zero		1


	//   ....[120]....
        /*0894*/ 	.word	0x0000c170
        /*0898*/ 	.word	0x00000000
        /*089c*/ 	.word	0x00000000
        /*08a0*/ 	.short	0x010a
        /*08a2*/ 	.byte	0xff
	.zero		1


	//   ....[121]....
        /*08a4*/ 	.word	0x0000c1d0
        /*08a8*/ 	.word	0x00000000
        /*08ac*/ 	.word	0x000000e0
        /*08b0*/ 	.short	0x010a
        /*08b2*/ 	.byte	0xff
	.zero		1


	//   ....[122]....
        /*08b4*/ 	.word	0x0000c220
        /*08b8*/ 	.word	0x0000000c
        /*08bc*/ 	.word	0x00000080
        /*08c0*/ 	.short	0x010a
        /*08c2*/ 	.byte	0xff
	.zero		1


	//   ....[123]....
        /*08c4*/ 	.word	0x0000c280
        /*08c8*/ 	.word	0x00000000
        /*08cc*/ 	.word	0x00000078
        /*08d0*/ 	.short	0x010a
        /*08d2*/ 	.byte	0xff
	.zero		1


	//   ....[124]....
        /*08d4*/ 	.word	0x0000c2e0
        /*08d8*/ 	.word	0x00000000
        /*08dc*/ 	.word	0x00000050
        /*08e0*/ 	.short	0x010a
        /*08e2*/ 	.byte	0xff
	.zero		1


	//   ....[125]....
        /*08e4*/ 	.word	0x0000c340
        /*08e8*/ 	.word	0x00000000
        /*08ec*/ 	.word	0x00000058
        /*08f0*/ 	.short	0x010a
        /*08f2*/ 	.byte	0xff
	.zero		1


	//   ....[126]....
        /*08f4*/ 	.word	0x0000c3a0
        /*08f8*/ 	.word	0x00000000
        /*08fc*/ 	.word	0x00000060
        /*0900*/ 	.short	0x010a
        /*0902*/ 	.byte	0xff
	.zero		1


	//   ....[127]....
        /*0904*/ 	.word	0x0000c400
        /*0908*/ 	.word	0x00000000
        /*090c*/ 	.word	0x00000068
        /*0910*/ 	.short	0x010a
        /*0912*/ 	.byte	0xff
	.zero		1


	//   ....[128]....
        /*0914*/ 	.word	0x0000c460
        /*0918*/ 	.word	0x00000000
        /*091c*/ 	.word	0x00000050
        /*0920*/ 	.short	0x010a
        /*0922*/ 	.byte	0xff
	.zero		1


	//   ....[129]....
        /*0924*/ 	.word	0x0000c4c0
        /*0928*/ 	.word	0x00000000
        /*092c*/ 	.word	0x00000058
        /*0930*/ 	.short	0x010a
        /*0932*/ 	.byte	0xff
	.zero		1


	//   ....[130]....
        /*0934*/ 	.word	0x0000c520
        /*0938*/ 	.word	0x00000000
        /*093c*/ 	.word	0x00000060
        /*0940*/ 	.short	0x010a
        /*0942*/ 	.byte	0xff
	.zero		1


	//   ....[131]....
        /*0944*/ 	.word	0x0000c570
        /*0948*/ 	.word	0x00000003
        /*094c*/ 	.word	0x00000080
        /*0950*/ 	.short	0x010a
        /*0952*/ 	.byte	0xff
	.zero		1


	//   ....[132]....
        /*0954*/ 	.word	0x0000c5c0
        /*0958*/ 	.word	0x00000003
        /*095c*/ 	.word	0x00000030
        /*0960*/ 	.short	0x010a
        /*0962*/ 	.byte	0xff
	.zero		1


	//   ....[133]....
        /*0964*/ 	.word	0x0000c610
        /*0968*/ 	.word	0x000000a3
        /*096c*/ 	.word	0x000000a0
        /*0970*/ 	.short	0x010a
        /*0972*/ 	.byte	0xff
	.zero		1


	//   ....[134]....
        /*0974*/ 	.word	0x0000c660
        /*0978*/ 	.word	0x000000bf
        /*097c*/ 	.word	0x00000030
        /*0980*/ 	.short	0x010a
        /*0982*/ 	.byte	0xff
	.zero		1


	//   ....[135]....
        /*0984*/ 	.word	0x0000c6b0
        /*0988*/ 	.word	0x00000000
        /*098c*/ 	.word	0x00000030
        /*0990*/ 	.short	0x010a
        /*0992*/ 	.byte	0xff
	.zero		1


	//   ....[136]....
        /*0994*/ 	.word	0x0000c700
        /*0998*/ 	.word	0x00000000
        /*099c*/ 	.word	0x00000030
        /*09a0*/ 	.short	0x010a
        /*09a2*/ 	.byte	0xff
	.zero		1


	//----- nvinfo : EIATTR_NUM_MBARRIERS
	.align		4
.L_48:
        /*09a4*/ 	.byte	0x03, 0x38
        /*09a6*/ 	.short	0x001d


	//----- nvinfo : EIATTR_EXIT_INSTR_OFFSETS
	.align		4
        /*09a8*/ 	.byte	0x04, 0x1c
        /*09aa*/ 	.short	(.L_50 - .L_49)


	//   ....[0]....
.L_49:
        /*09ac*/ 	.word	0x00002a40


	//   ....[1]....
        /*09b0*/ 	.word	0x00002f30


	//   ....[2]....
        /*09b4*/ 	.word	0x00002f90


	//   ....[3]....
        /*09b8*/ 	.word	0x00004110


	//   ....[4]....
        /*09bc*/ 	.word	0x00005280


	//   ....[5]....
        /*09c0*/ 	.word	0x000052c0


	//   ....[6]....
        /*09c4*/ 	.word	0x0000bb70


	//----- nvinfo : EIATTR_MAX_THREADS
	.align		4
.L_50:
        /*09c8*/ 	.byte	0x04, 0x05
        /*09ca*/ 	.short	(.L_52 - .L_51)
.L_51:
        /*09cc*/ 	.word	0x00000100
        /*09d0*/ 	.word	0x00000001
        /*09d4*/ 	.word	0x00000001


	//----- nvinfo : EIATTR_CRS_STACK_SIZE
	.align		4
.L_52:
        /*09d8*/ 	.byte	0x04, 0x1e
        /*09da*/ 	.short	(.L_54 - .L_53)
.L_53:
        /*09dc*/ 	.word	0x00000000


	//----- nvinfo : EIATTR_CBANK_PARAM_SIZE
	.align		4
.L_54:
        /*09e0*/ 	.byte	0x03, 0x19
        /*09e2*/ 	.short	0x0800


	//----- nvinfo : EIATTR_PARAM_CBANK
	.align		4
        /*09e4*/ 	.byte	0x04, 0x0a
        /*09e6*/ 	.short	(.L_56 - .L_55)
	.align		4
.L_55:
        /*09e8*/ 	.word	index@(.nv.constant0._ZN7cutlass13device_kernelINS_4gemm6kernel13GemmUniversalIN4cute5tupleIJiiiiEEENS1_10collective13CollectiveMmaINS1_35MainloopSm100TmaUmmaWarpSpecializedILi3ELi2ELi2ENS5_IJNS4_1CILi2EEESB_NSA_ILi1EEEEEEEENS5_IJNSA_ILi256EEESF_NSA_ILi64EEEEEENS_12float_e4m3_tENS5_IJlSC_lEEESI_SJ_NS4_8TiledMMAINS4_8MMA_AtomIJNS4_10MMA_TraitsINS4_25SM100_MMA_F8F6F4_2x1SM_SSEJSI_SI_fSF_SF_NS4_17integral_constantINS4_4UMMA5MajorELSQ_0EEESR_NSO_INSP_7ScaleInELSS_0EEEST_EEEEEENS4_6LayoutINS5_IJSC_SC_SC_EEENS5_IJNSA_ILi0EEESY_SY_EEEEENS5_IJNS4_10UnderscoreES11_S11_EEEEENS4_28SM100_TMA_2SM_LOAD_MULTICASTENS4_14ComposedLayoutINS4_7SwizzleILi2ELi4ELi3EEENS4_18smem_ptr_flag_bitsILi8EEENSW_INS5_IJNSA_ILi8EEESG_EEENS5_IJSG_SC_EEEEEEEvNS4_8identityENS4_18SM100_TMA_2SM_LOADES1E_vS1F_EENS_8epilogue10collective18CollectiveEpilogueINS1I_23Sm100TmaWarpSpecializedILi4ELi2ELi64ELb0ELb0EEEJNS5_IJNSA_ILi128EEESF_SG_EEENS5_IJNSW_IS1N_SC_EENSW_ISG_SC_EEEEESI_SJ_SI_SJ_NS1I_6fusion15FusionCallbacksIS1M_NS1S_17LinearCombinationISI_fSI_fLNS_15FloatRoundStyleE2EEES1O_S1R_JEEENS4_5SM1004TMEM4LOAD26SM100_TMEM_LOAD_32dp32b64xENS4_13SM90_TMA_LOADES1E_NS4_39AutoVectorizingCopyWithAssumedAlignmentILi128EEENS4_14SM90_TMA_STOREES1E_S24_S24_EEEvvEEEEvNT_6ParamsE)
        /*09ec*/ 	.short	0x0380
        /*09ee*/ 	.short	0x0800


	//----- nvinfo : EIATTR_SW_WAR
	.align		4
.L_56:
        /*09f0*/ 	.byte	0x04, 0x36
        /*09f2*/ 	.short	(.L_58 - .L_57)
.L_57:
        /*09f4*/ 	.word	0x00000008
.L_58:


//--------------------- .nv.callgraph             --------------------------
	.section	.nv.callgraph,"",@"SHT_CUDA_CALLGRAPH"
	.align	4
	.sectionentsize	8
	.align		4
        /*0000*/ 	.word	0x00000000
	.align		4
        /*0004*/ 	.word	0xffffffff
	.align		4
        /*0008*/ 	.word	index@(_ZN7cutlass13device_kernelINS_4gemm6kernel13GemmUniversalIN4cute5tupleIJiiiiEEENS1_10collective13CollectiveMmaINS1_35MainloopSm100TmaUmmaWarpSpecializedILi3ELi2ELi2ENS5_IJNS4_1CILi2EEESB_NSA_ILi1EEEEEEEENS5_IJNSA_ILi256EEESF_NSA_ILi64EEEEEENS_12float_e4m3_tENS5_IJlSC_lEEESI_SJ_NS4_8TiledMMAINS4_8MMA_AtomIJNS4_10MMA_TraitsINS4_25SM100_MMA_F8F6F4_2x1SM_SSEJSI_SI_fSF_SF_NS4_17integral_constantINS4_4UMMA5MajorELSQ_0EEESR_NSO_INSP_7ScaleInELSS_0EEEST_EEEEEENS4_6LayoutINS5_IJSC_SC_SC_EEENS5_IJNSA_ILi0EEESY_SY_EEEEENS5_IJNS4_10UnderscoreES11_S11_EEEEENS4_28SM100_TMA_2SM_LOAD_MULTICASTENS4_14ComposedLayoutINS4_7SwizzleILi2ELi4ELi3EEENS4_18smem_ptr_flag_bitsILi8EEENSW_INS5_IJNSA_ILi8EEESG_EEENS5_IJSG_SC_EEEEEEEvNS4_8identityENS4_18SM100_TMA_2SM_LOADES1E_vS1F_EENS_8epilogue10collective18CollectiveEpilogueINS1I_23Sm100TmaWarpSpecializedILi4ELi2ELi64ELb0ELb0EEEJNS5_IJNSA_ILi128EEESF_SG_EEENS5_IJNSW_IS1N_SC_EENSW_ISG_SC_EEEEESI_SJ_SI_SJ_NS1I_6fusion15FusionCallbacksIS1M_NS1S_17LinearCombinationISI_fSI_fLNS_15FloatRoundStyleE2EEES1O_S1R_JEEENS4_5SM1004TMEM4LOAD26SM100_TMEM_LOAD_32dp32b64xENS4_13SM90_TMA_LOADES1E_NS4_39AutoVectorizingCopyWithAssumedAlignmentILi128EEENS4_14SM90_TMA_STOREES1E_S24_S24_EEEvvEEEEvNT_6ParamsE)
	.align		4
        /*000c*/ 	.word	index@(__assertfail)
	.align		4
        /*0010*/ 	.word	0x00000000
	.align		4
        /*0014*/ 	.word	0xfffffffe
	.align		4
        /*0018*/ 	.word	0x00000000
	.align		4
        /*001c*/ 	.word	0xfffffffd
	.align		4
        /*0020*/ 	.word	0x00000000
	.align		4
        /*0024*/ 	.word	0xfffffffc


//--------------------- .nv.constant4             --------------------------
	.section	.nv.constant4,"a",@progbits
	.align	8
	.align		8
.nv.constant4:
        /*0000*/ 	.dword	__assertfail
	.align		8
        /*0008*/ 	.dword	__unnamed_1
	.align		8
        /*0010*/ 	.dword	__unnamed_2
	.align		8
        /*0018*/ 	.dword	__unnamed_3
	.align		8
        /*0020*/ 	.dword	_ZN39_INTERNAL_807be761_4_k_cu_b4001f94_91464cuda3std3__45__cpo5beginE
	.align		8
        /*0028*/ 	.dword	_ZN39_INTERNAL_807be761_4_k_cu_b4001f94_91464cuda3std3__45__cpo3endE
	.align		8
        /*0030*/ 	.dword	_ZN39_INTERNAL_807be761_4_k_cu_b4001f94_91464cuda3std3__45__cpo6cbeginE
	.align		8
        /*0038*/ 	.dword	_ZN39_INTERNAL_807be761_4_k_cu_b4001f94_91464cuda3std3__45__cpo4cendE
	.align		8
        /*0040*/ 	.dword	_ZN39_INTERNAL_807be761_4_k_cu_b4001f94_91464cuda3std3__441_GLOBAL__N__807be761_4_k_cu_b4001f94_91466ignoreE
	.align		8
        /*0048*/ 	.dword	_ZN39_INTERNAL_807be761_4_k_cu_b4001f94_91464cuda3std3__419piecewise_constructE
	.align		8
        /*0050*/ 	.dword	_ZN39_INTERNAL_807be761_4_k_cu_b4001f94_91464cuda3std3__48in_placeE
	.align		8
        /*0058*/ 	.dword	_ZN39_INTERNAL_807be761_4_k_cu_b4001f94_91464cuda3std6ranges3__45__cpo4swapE
	.align		8
        /*0060*/ 	.dword	_ZN39_INTERNAL_807be761_4_k_cu_b4001f94_91464cuda3std6ranges3__45__cpo9iter_moveE
	.align		8
        /*0068*/ 	.dword	_ZN39_INTERNAL_807be761_4_k_cu_b4001f94_91464cute7productE
	.align		8
        /*0070*/ 	.dword	_ZN39_INTERNAL_807be761_4_k_cu_b4001f94_91464cute1_E
	.align		8
        /*0078*/ 	.dword	$str$25
	.align		8
        /*0080*/ 	.dword	$str$26
	.align		8
        /*0088*/ 	.dword	$str$27
	.align		8
        /*0090*/ 	.dword	$str$28


//--------------------- .text._ZN7cutlass13device_kernelINS_4gemm6kernel13GemmUniversalIN4cute5tupleIJiiiiEEENS1_10collective13CollectiveMmaINS1_35MainloopSm100TmaUmmaWarpSpecializedILi3ELi2ELi2ENS5_IJNS4_1CILi2EEESB_NSA_ILi1EEEEEEEENS5_IJNSA_ILi256EEESF_NSA_ILi64EEEEEENS_12float_e4m3_tENS5_IJlSC_lEEESI_SJ_NS4_8TiledMMAINS4_8MMA_AtomIJNS4_10MMA_TraitsINS4_25SM100_MMA_F8F6F4_2x1SM_SSEJSI_SI_fSF_SF_NS4_17integral_constantINS4_4UMMA5MajorELSQ_0EEESR_NSO_INSP_7ScaleInELSS_0EEEST_EEEEEENS4_6LayoutINS5_IJSC_SC_SC_EEENS5_IJNSA_ILi0EEESY_SY_EEEEENS5_IJNS4_10UnderscoreES11_S11_EEEEENS4_28SM100_TMA_2SM_LOAD_MULTICASTENS4_14ComposedLayoutINS4_7SwizzleILi2ELi4ELi3EEENS4_18smem_ptr_flag_bitsILi8EEENSW_INS5_IJNSA_ILi8EEESG_EEENS5_IJSG_SC_EEEEEEEvNS4_8identityENS4_18SM100_TMA_2SM_LOADES1E_vS1F_EENS_8epilogue10collective18CollectiveEpilogueINS1I_23Sm100TmaWarpSpecializedILi4ELi2ELi64ELb0ELb0EEEJNS5_IJNSA_ILi128EEESF_SG_EEENS5_IJNSW_IS1N_SC_EENSW_ISG_SC_EEEEESI_SJ_SI_SJ_NS1I_6fusion15FusionCallbacksIS1M_NS1S_17LinearCombinationISI_fSI_fLNS_15FloatRoundStyleE2EEES1O_S1R_JEEENS4_5SM1004TMEM4LOAD26SM100_TMEM_LOAD_32dp32b64xENS4_13SM90_TMA_LOADES1E_NS4_39AutoVectorizingCopyWithAssumedAlignmentILi128EEENS4_14SM90_TMA_STOREES1E_S24_S24_EEEvvEEEEvNT_6ParamsE --------------------------
	.section	.text._ZN7cutlass13device_kernelINS_4gemm6kernel13GemmUniversalIN4cute5tupleIJiiiiEEENS1_10collective13CollectiveMmaINS1_35MainloopSm100TmaUmmaWarpSpecializedILi3ELi2ELi2ENS5_IJNS4_1CILi2EEESB_NSA_ILi1EEEEEEEENS5_IJNSA_ILi256EEESF_NSA_ILi64EEEEEENS_12float_e4m3_tENS5_IJlSC_lEEESI_SJ_NS4_8TiledMMAINS4_8MMA_AtomIJNS4_10MMA_TraitsINS4_25SM100_MMA_F8F6F4_2x1SM_SSEJSI_SI_fSF_SF_NS4_17integral_constantINS4_4UMMA5MajorELSQ_0EEESR_NSO_INSP_7ScaleInELSS_0EEEST_EEEEEENS4_6LayoutINS5_IJSC_SC_SC_EEENS5_IJNSA_ILi0EEESY_SY_EEEEENS5_IJNS4_10UnderscoreES11_S11_EEEEENS4_28SM100_TMA_2SM_LOAD_MULTICASTENS4_14ComposedLayoutINS4_7SwizzleILi2ELi4ELi3EEENS4_18smem_ptr_flag_bitsILi8EEENSW_INS5_IJNSA_ILi8EEESG_EEENS5_IJSG_SC_EEEEEEEvNS4_8identityENS4_18SM100_TMA_2SM_LOADES1E_vS1F_EENS_8epilogue10collective18CollectiveEpilogueINS1I_23Sm100TmaWarpSpecializedILi4ELi2ELi64ELb0ELb0EEEJNS5_IJNSA_ILi128EEESF_SG_EEENS5_IJNSW_IS1N_SC_EENSW_ISG_SC_EEEEESI_SJ_SI_SJ_NS1I_6fusion15FusionCallbacksIS1M_NS1S_17LinearCombinationISI_fSI_fLNS_15FloatRoundStyleE2EEES1O_S1R_JEEENS4_5SM1004TMEM4LOAD26SM100_TMEM_LOAD_32dp32b64xENS4_13SM90_TMA_LOADES1E_NS4_39AutoVectorizingCopyWithAssumedAlignmentILi128EEENS4_14SM90_TMA_STOREES1E_S24_S24_EEEvvEEEEvNT_6ParamsE,"ax",@progbits
	.align	128
.text._ZN7cutlass13device_kernelINS_4gemm6kernel13GemmUniversalIN4cute5tupleIJiiiiEEENS1_10collective13CollectiveMmaINS1_35MainloopSm100TmaUmmaWarpSpecializedILi3ELi2ELi2ENS5_IJNS4_1CILi2EEESB_NSA_ILi1EEEEEEEENS5_IJNSA_ILi256EEESF_NSA_ILi64EEEEEENS_12float_e4m3_tENS5_IJlSC_lEEESI_SJ_NS4_8TiledMMAINS4_8MMA_AtomIJNS4_10MMA_TraitsINS4_25SM100_MMA_F8F6F4_2x1SM_SSEJSI_SI_fSF_SF_NS4_17integral_constantINS4_4UMMA5MajorELSQ_0EEESR_NSO_INSP_7ScaleInELSS_0EEEST_EEEEEENS4_6LayoutINS5_IJSC_SC_SC_EEENS5_IJNSA_ILi0EEESY_SY_EEEEENS5_IJNS4_10UnderscoreES11_S11_EEEEENS4_28SM100_TMA_2SM_LOAD_MULTICASTENS4_14ComposedLayoutINS4_7SwizzleILi2ELi4ELi3EEENS4_18smem_ptr_flag_bitsILi8EEENSW_INS5_IJNSA_ILi8EEESG_EEENS5_IJSG_SC_EEEEEEEvNS4_8identityENS4_18SM100_TMA_2SM_LOADES1E_vS1F_EENS_8epilogue10collective18CollectiveEpilogueINS1I_23Sm100TmaWarpSpecializedILi4ELi2ELi64ELb0ELb0EEEJNS5_IJNSA_ILi128EEESF_SG_EEENS5_IJNSW_IS1N_SC_EENSW_ISG_SC_EEEEESI_SJ_SI_SJ_NS1I_6fusion15FusionCallbacksIS1M_NS1S_17LinearCombinationISI_fSI_fLNS_15FloatRoundStyleE2EEES1O_S1R_JEEENS4_5SM1004TMEM4LOAD26SM100_TMEM_LOAD_32dp32b64xENS4_13SM90_TMA_LOADES1E_NS4_39AutoVectorizingCopyWithAssumedAlignmentILi128EEENS4_14SM90_TMA_STOREES1E_S24_S24_EEEvvEEEEvNT_6ParamsE:
        .type           _ZN7cutlass13device_kernelINS_4gemm6kernel13GemmUniversalIN4cute5tupleIJiiiiEEENS1_10collective13CollectiveMmaINS1_35MainloopSm100TmaUmmaWarpSpecializedILi3ELi2ELi2ENS5_IJNS4_1CILi2EEESB_NSA_ILi1EEEEEEEENS5_IJNSA_ILi256EEESF_NSA_ILi64EEEEEENS_12float_e4m3_tENS5_IJlSC_lEEESI_SJ_NS4_8TiledMMAINS4_8MMA_AtomIJNS4_10MMA_TraitsINS4_25SM100_MMA_F8F6F4_2x1SM_SSEJSI_SI_fSF_SF_NS4_17integral_constantINS4_4UMMA5MajorELSQ_0EEESR_NSO_INSP_7ScaleInELSS_0EEEST_EEEEEENS4_6LayoutINS5_IJSC_SC_SC_EEENS5_IJNSA_ILi0EEESY_SY_EEEEENS5_IJNS4_10UnderscoreES11_S11_EEEEENS4_28SM100_TMA_2SM_LOAD_MULTICASTENS4_14ComposedLayoutINS4_7SwizzleILi2ELi4ELi3EEENS4_18smem_ptr_flag_bitsILi8EEENSW_INS5_IJNSA_ILi8EEESG_EEENS5_IJSG_SC_EEEEEEEvNS4_8identityENS4_18SM100_TMA_2SM_LOADES1E_vS1F_EENS_8epilogue10collective18CollectiveEpilogueINS1I_23Sm100TmaWarpSpecializedILi4ELi2ELi64ELb0ELb0EEEJNS5_IJNSA_ILi128EEESF_SG_EEENS5_IJNSW_IS1N_SC_EENSW_ISG_SC_EEEEESI_SJ_SI_SJ_NS1I_6fusion15FusionCallbacksIS1M_NS1S_17LinearCombinationISI_fSI_fLNS_15FloatRoundStyleE2EEES1O_S1R_JEEENS4_5SM1004TMEM4LOAD26SM100_TMEM_LOAD_32dp32b64xENS4_13SM90_TMA_LOADES1E_NS4_39AutoVectorizingCopyWithAssumedAlignmentILi128EEENS4_14SM90_TMA_STOREES1E_S24_S24_EEEvvEEEEvNT_6ParamsE,@function
        .size           _ZN7cutlass13device_kernelINS_4gemm6kernel13GemmUniversalIN4cute5tupleIJiiiiEEENS1_10collective13CollectiveMmaINS1_35MainloopSm100TmaUmmaWarpSpecializedILi3ELi2ELi2ENS5_IJNS4_1CILi2EEESB_NSA_ILi1EEEEEEEENS5_IJNSA_ILi256EEESF_NSA_ILi64EEEEEENS_12float_e4m3_tENS5_IJlSC_lEEESI_SJ_NS4_8TiledMMAINS4_8MMA_AtomIJNS4_10MMA_TraitsINS4_25SM100_MMA_F8F6F4_2x1SM_SSEJSI_SI_fSF_SF_NS4_17integral_constantINS4_4UMMA5MajorELSQ_0EEESR_NSO_INSP_7ScaleInELSS_0EEEST_EEEEEENS4_6LayoutINS5_IJSC_SC_SC_EEENS5_IJNSA_ILi0EEESY_SY_EEEEENS5_IJNS4_10UnderscoreES11_S11_EEEEENS4_28SM100_TMA_2SM_LOAD_MULTICASTENS4_14ComposedLayoutINS4_7SwizzleILi2ELi4ELi3EEENS4_18smem_ptr_flag_bitsILi8EEENSW_INS5_IJNSA_ILi8EEESG_EEENS5_IJSG_SC_EEEEEEEvNS4_8identityENS4_18SM100_TMA_2SM_LOADES1E_vS1F_EENS_8epilogue10collective18CollectiveEpilogueINS1I_23Sm100TmaWarpSpecializedILi4ELi2ELi64ELb0ELb0EEEJNS5_IJNSA_ILi128EEESF_SG_EEENS5_IJNSW_IS1N_SC_EENSW_ISG_SC_EEEEESI_SJ_SI_SJ_NS1I_6fusion15FusionCallbacksIS1M_NS1S_17LinearCombinationISI_fSI_fLNS_15FloatRoundStyleE2EEES1O_S1R_JEEENS4_5SM1004TMEM4LOAD26SM100_TMEM_LOAD_32dp32b64xENS4_13SM90_TMA_LOADES1E_NS4_39AutoVectorizingCopyWithAssumedAlignmentILi128EEENS4_14SM90_TMA_STOREES1E_S24_S24_EEEvvEEEEvNT_6ParamsE,(.L_x_185 - _ZN7cutlass13device_kernelINS_4gemm6kernel13GemmUniversalIN4cute5tupleIJiiiiEEENS1_10collective13CollectiveMmaINS1_35MainloopSm100TmaUmmaWarpSpecializedILi3ELi2ELi2ENS5_IJNS4_1CILi2EEESB_NSA_ILi1EEEEEEEENS5_IJNSA_ILi256EEESF_NSA_ILi64EEEEEENS_12float_e4m3_tENS5_IJlSC_lEEESI_SJ_NS4_8TiledMMAINS4_8MMA_AtomIJNS4_10MMA_TraitsINS4_25SM100_MMA_F8F6F4_2x1SM_SSEJSI_SI_fSF_SF_NS4_17integral_constantINS4_4UMMA5MajorELSQ_0EEESR_NSO_INSP_7ScaleInELSS_0EEEST_EEEEEENS4_6LayoutINS5_IJSC_SC_SC_EEENS5_IJNSA_ILi0EEESY_SY_EEEEENS5_IJNS4_10UnderscoreES11_S11_EEEEENS4_28SM100_TMA_2SM_LOAD_MULTICASTENS4_14ComposedLayoutINS4_7SwizzleILi2ELi4ELi3EEENS4_18smem_ptr_flag_bitsILi8EEENSW_INS5_IJNSA_ILi8EEESG_EEENS5_IJSG_SC_EEEEEEEvNS4_8identityENS4_18SM100_TMA_2SM_LOADES1E_vS1F_EENS_8epilogue10collective18CollectiveEpilogueINS1I_23Sm100TmaWarpSpecializedILi4ELi2ELi64ELb0ELb0EEEJNS5_IJNSA_ILi128EEESF_SG_EEENS5_IJNSW_IS1N_SC_EENSW_ISG_SC_EEEEESI_SJ_SI_SJ_NS1I_6fusion15FusionCallbacksIS1M_NS1S_17LinearCombinationISI_fSI_fLNS_15FloatRoundStyleE2EEES1O_S1R_JEEENS4_5SM1004TMEM4LOAD26SM100_TMEM_LOAD_32dp32b64xENS4_13SM90_TMA_LOADES1E_NS4_39AutoVectorizingCopyWithAssumedAlignmentILi128EEENS4_14SM90_TMA_STOREES1E_S24_S24_EEEvvEEEEvNT_6ParamsE)
        .other          _ZN7cutlass13device_kernelINS_4gemm6kernel13GemmUniversalIN4cute5tupleIJiiiiEEENS1_10collective13CollectiveMmaINS1_35MainloopSm100TmaUmmaWarpSpecializedILi3ELi2ELi2ENS5_IJNS4_1CILi2EEESB_NSA_ILi1EEEEEEEENS5_IJNSA_ILi256EEESF_NSA_ILi64EEEEEENS_12float_e4m3_tENS5_IJlSC_lEEESI_SJ_NS4_8TiledMMAINS4_8MMA_AtomIJNS4_10MMA_TraitsINS4_25SM100_MMA_F8F6F4_2x1SM_SSEJSI_SI_fSF_SF_NS4_17integral_constantINS4_4UMMA5MajorELSQ_0EEESR_NSO_INSP_7ScaleInELSS_0EEEST_EEEEEENS4_6LayoutINS5_IJSC_SC_SC_EEENS5_IJNSA_ILi0EEESY_SY_EEEEENS5_IJNS4_10UnderscoreES11_S11_EEEEENS4_28SM100_TMA_2SM_LOAD_MULTICASTENS4_14ComposedLayoutINS4_7SwizzleILi2ELi4ELi3EEENS4_18smem_ptr_flag_bitsILi8EEENSW_INS5_IJNSA_ILi8EEESG_EEENS5_IJSG_SC_EEEEEEEvNS4_8identityENS4_18SM100_TMA_2SM_LOADES1E_vS1F_EENS_8epilogue10collective18CollectiveEpilogueINS1I_23Sm100TmaWarpSpecializedILi4ELi2ELi64ELb0ELb0EEEJNS5_IJNSA_ILi128EEESF_SG_EEENS5_IJNSW_IS1N_SC_EENSW_ISG_SC_EEEEESI_SJ_SI_SJ_NS1I_6fusion15FusionCallbacksIS1M_NS1S_17LinearCombinationISI_fSI_fLNS_15FloatRoundStyleE2EEES1O_S1R_JEEENS4_5SM1004TMEM4LOAD26SM100_TMEM_LOAD_32dp32b64xENS4_13SM90_TMA_LOADES1E_NS4_39AutoVectorizingCopyWithAssumedAlignmentILi128EEENS4_14SM90_TMA_STOREES1E_S24_S24_EEEvvEEEEvNT_6ParamsE,@"STO_CUDA_ENTRY STV_DEFAULT"
_ZN7cutlass13device_kernelINS_4gemm6kernel13GemmUniversalIN4cute5tupleIJiiiiEEENS1_10collective13CollectiveMmaINS1_35MainloopSm100TmaUmmaWarpSpecializedILi3ELi2ELi2ENS5_IJNS4_1CILi2EEESB_NSA_ILi1EEEEEEEENS5_IJNSA_ILi256EEESF_NSA_ILi64EEEEEENS_12float_e4m3_tENS5_IJlSC_lEEESI_SJ_NS4_8TiledMMAINS4_8MMA_AtomIJNS4_10MMA_TraitsINS4_25SM100_MMA_F8F6F4_2x1SM_SSEJSI_SI_fSF_SF_NS4_17integral_constantINS4_4UMMA5MajorELSQ_0EEESR_NSO_INSP_7ScaleInELSS_0EEEST_EEEEEENS4_6LayoutINS5_IJSC_SC_SC_EEENS5_IJNSA_ILi0EEESY_SY_EEEEENS5_IJNS4_10UnderscoreES11_S11_EEEEENS4_28SM100_TMA_2SM_LOAD_MULTICASTENS4_14ComposedLayoutINS4_7SwizzleILi2ELi4ELi3EEENS4_18smem_ptr_flag_bitsILi8EEENSW_INS5_IJNSA_ILi8EEESG_EEENS5_IJSG_SC_EEEEEEEvNS4_8identityENS4_18SM100_TMA_2SM_LOADES1E_vS1F_EENS_8epilogue10collective18CollectiveEpilogueINS1I_23Sm100TmaWarpSpecializedILi4ELi2ELi64ELb0ELb0EEEJNS5_IJNSA_ILi128EEESF_SG_EEENS5_IJNSW_IS1N_SC_EENSW_ISG_SC_EEEEESI_SJ_SI_SJ_NS1I_6fusion15FusionCallbacksIS1M_NS1S_17LinearCombinationISI_fSI_fLNS_15FloatRoundStyleE2EEES1O_S1R_JEEENS4_5SM1004TMEM4LOAD26SM100_TMEM_LOAD_32dp32b64xENS4_13SM90_TMA_LOADES1E_NS4_39AutoVectorizingCopyWithAssumedAlignmentILi128EEENS4_14SM90_TMA_STOREES1E_S24_S24_EEEvvEEEEvNT_6ParamsE:
[----:B------:R-:W1:Y:S01]  /*0000*/  LDC R1, c[0x0][0x37c] ;  /* 0x0000df00ff017b82 */ /* 0x000e620000000800 */
[----:B------:R-:W2:Y:S01]  /*0010*/  S2R R172, SR_TID.X ;  /* 0x0000000000ac7919 */ /* 0x000ea20000002100 */
[----:B------:R-:W3:Y:S06]  /*0020*/  LDCU.64 UR8, c[0x0][0x890] ;  /* 0x00011200ff0877ac */ /* 0x000eec0008000a00 */
[----:B------:R-:W4:Y:S01]  /*0030*/  S2UR UR45, SR_CgaCtaId ;  /* 0x00000000002d79c3 */ /* 0x000f220000008800 */
[----:B------:R-:W-:Y:S02]  /*0040*/  PRMT R158, RZ, 0x7610, R158 ;  /* 0x00007610ff9e7816 */ /* 0x000fe4000000009e */
[----:B------:R-:W-:Y:S01]  /*0050*/  ELECT P1, URZ, PT ;  /* 0x0000000000ff782f */ /* 0x000fe20003820000 */
[----:B---3--:R-:W-:-:S04]  /*0060*/  UISETP.NE.U32.AND UP0, UPT, UR8, URZ, UPT ;  /* 0x000000ff0800728c */ /* 0x008fc8000bf05070 */
[----:B------:R-:W-:Y:S02]  /*0070*/  UISETP.NE.AND.EX UP0, UPT, UR9, URZ, UPT, UP0 ;  /* 0x000000ff0900728c */ /* 0x000fe4000bf05300 */
[----:B----4-:R-:W-:Y:S02]  /*0080*/  ULOP3.LUT UR33, UR45, 0x1, URZ, 0xc0, !UPT ;  /* 0x000000012d217892 */ /* 0x010fe4000f8ec0ff */
[----:B------:R-:W-:Y:S01]  /*0090*/  ULOP3.LUT UR34, UR45, 0x1, URZ, 0x3c, !UPT ;  /* 0x000000012d227892 */ /* 0x000fe2000f8e3cff */
[----:B--2---:R-:W-:-:S05]  /*00a0*/  SHF.R.U32.HI R159, RZ, 0x5, R172 ;  /* 0x00000005ff9f7819 */ /* 0x004fca00000116ac */
[----:B------:R-:W2:Y:S02]  /*00b0*/  SHFL.IDX PT, R0, R159, RZ, 0x1f ;  /* 0x00001fff9f007589 */ /* 0x000ea400000e0000 */
[----:B--2---:R-:W-:Y:S01]  /*00c0*/  R2UR UR17, R0 ;  /* 0x00000000001172ca */ /* 0x004fe200000e0000 */
[----:B-1----:R-:W-:-:S14]  /*00d0*/  BRA.U UP0, `(.L_x_0) ;  /* 0x0000000100307547 */ /* 0x002fdc000b800000 */
[----:B------:R-:W1:Y:S02]  /*00e0*/  LDCU.64 UR4, c[0x0][0x888] ;  /* 0x00011100ff0477ac */ /* 0x000e640008000a00 */
[----:B-1----:R-:W-:-:S04]  /*00f0*/  UISETP.NE.U32.AND UP0, UPT, UR4, URZ, UPT ;  /* 0x000000ff0400728c */ /* 0x002fc8000bf05070 */
[----:B------:R-:W-:-:S09]  /*0100*/  UISETP.NE.AND.EX UP0, UPT, UR5, URZ, UPT, UP0 ;  /* 0x000000ff0500728c */ /* 0x000fd2000bf05300 */
[----:B------:R-:W-:Y:S05]  /*0110*/  BRA.U !UP0, `(.L_x_1) ;  /* 0x0000000108147547 */ /* 0x000fea000b800000 */
[----:B------:R-:W1:Y:S01]  /*0120*/  LDC.64 R2, c[0x0][0x888] ;  /* 0x00022200ff027b82 */ /* 0x000e620000000a00 */
[----:B------:R-:W1:Y:S02]  /*0130*/  LDCU.64 UR4, c[0x0][0x358] ;  /* 0x00006b00ff0477ac */ /* 0x000e640008000a00 */
[----:B-1----:R1:W5:Y:S01]  /*0140*/  LDG.E R73, desc[UR4][R2.64] ;  /* 0x0000000402497981 */ /* 0x002362000c1e1900 */
[----:B------:R-:W-:Y:S01]  /*0150*/  HFMA2 R158, -RZ, RZ, 0, 5.9604644775390625e-08 ;  /* 0x00000001ff9e7431 */ /* 0x000fe200000001ff */
[----:B------:R-:W-:Y:S05]  /*0160*/  BRA `(.L_x_0) ;  /* 0x00000000000c7947 */ /* 0x000fea0003800000 */
.L_x_1:
[----:B------:R-:W1:Y:S01]  /*0170*/  LDCU UR4, c[0x0][0x880] ;  /* 0x00011000ff0477ac */ /* 0x000e620008000800 */
[----:B------:R-:W-:Y:S01]  /*0180*/  HFMA2 R158, -RZ, RZ, 0, 5.9604644775390625e-08 ;  /* 0x00000001ff9e7431 */ /* 0x000fe200000001ff */
[----:B-1----:R-:W-:-:S07]  /*0190*/  MOV R73, UR4 ;  /* 0x0000000400497c02 */ /* 0x002fce0008000f00 */
.L_x_0:
[----:B------:R-:W2:Y:S02]  /*01a0*/  LDCU.64 UR4, c[0x0][0x8b0] ;  /* 0x00011600ff0477ac */ /* 0x000ea40008000a00 */
[----:B--2---:R-:W-:-:S04]  /*01b0*/  UISETP.NE.U32.AND UP0, UPT, UR4, URZ, UPT ;  /* 0x000000ff0400728c */ /* 0x004fc8000bf05070 */
[----:B------:R-:W-:-:S09]  /*01c0*/  UISETP.NE.AND.EX UP0, UPT, UR5, URZ, UPT, UP0 ;  /* 0x000000ff0500728c */ /* 0x000fd2000bf05300 */
[----:B------:R-:W-:Y:S05]  /*01d0*/  BRA.U UP0, `(.L_x_2) ;  /* 0x0000000100287547 */ /* 0x000fea000b800000 */
[----:B------:R-:W2:Y:S02]  /*01e0*/  LDCU.64 UR4, c[0x0][0x8a8] ;  /* 0x00011500ff0477ac */ /* 0x000ea40008000a00 */
[----:B--2---:R-:W-:-:S04]  /*01f0*/  UISETP.NE.U32.AND UP0, UPT, UR4, URZ, UPT ;  /* 0x000000ff0400728c */ /* 0x004fc8000bf05070 */
[----:B------:R-:W-:-:S09]  /*0200*/  UISETP.NE.AND.EX UP0, UPT, UR5, URZ, UPT, UP0 ;  /* 0x000000ff0500728c */ /* 0x000fd2000bf05300 */
[----:B------:R-:W-:Y:S05]  /*0210*/  BRA.U !UP0, `(.L_x_3) ;  /* 0x0000000108107547 */ /* 0x000fea000b800000 */
[----:B------:R-:W2:Y:S01]  /*0220*/  LDC.64 R70, c[0x0][0x8a8] ;  /* 0x00022a00ff467b82 */ /* 0x000ea20000000a00 */
[----:B------:R-:W2:Y:S02]  /*0230*/  LDCU.64 UR4, c[0x0][0x358] ;  /* 0x00006b00ff0477ac */ /* 0x000ea40008000a00 */
[----:B--2---:R2:W5:Y:S01]  /*0240*/  LDG.E R70, desc[UR4][R70.64] ;  /* 0x0000000446467981 */ /* 0x004562000c1e1900 */
[----:B------:R-:W-:Y:S05]  /*0250*/  BRA `(.L_x_2) ;  /* 0x0000000000087947 */ /* 0x000fea0003800000 */
.L_x_3:
[----:B------:R-:W2:Y:S02]  /*0260*/  LDCU UR4, c[0x0][0x8a0] ;  /* 0x00011400ff0477ac */ /* 0x000ea40008000800 */
[----:B--2---:R-:W-:Y:S02]  /*0270*/  MOV R70, UR4 ;  /* 0x0000000400467c02 */ /* 0x004fe40008000f00 */
.L_x_2:
[----:B------:R-:W-:Y:S01]  /*0280*/  IMAD.U32 R0, RZ, RZ, UR17 ;  /* 0x00000011ff007e24 */ /* 0x000fe2000f8e00ff */
[----:B------:R-:W-:Y:S04]  /*0290*/  BSSY.RECONVERGENT B0, `(.L_x_4) ;  /* 0x000000c000007945 */ /* 0x000fe80003800200 */
[C---:B------:R-:W-:Y:S02]  /*02a0*/  ISETP.NE.OR P2, PT, R0.reuse, 0x1, !P1 ;  /* 0x000000010000780c */ /* 0x040fe40004f45670 */
[----:B------:R-:W-:-:S11]  /*02b0*/  ISETP.NE.OR P0, PT, R0, 0x3, !P1 ;  /* 0x000000030000780c */ /* 0x000fd60004f05670 */
[----:B------:R-:W-:Y:S05]  /*02c0*/  @P2 BRA `(.L_x_5) ;  /* 0x0000000000202947 */ /* 0x000fea0003800000 */
[----:B------:R-:W3:Y:S02]  /*02d0*/  LDCU.64 UR4, c[0x0][0x348] ;  /* 0x00006900ff0477ac */ /* 0x000ee40008000a00 */
[----:B---3--:R-:W-:Y:S02]  /*02e0*/  UIADD3 UR6, UP1, UPT, UR4, 0x80, URZ ;  /* 0x0000008004067890 */ /* 0x008fe4000ff3e0ff */
[----:B------:R-:W-:Y:S02]  /*02f0*/  UIADD3 UR4, UP0, UPT, UR4, 0x180, URZ ;  /* 0x0000018004047890 */ /* 0x000fe4000ff1e0ff */
[----:B------:R-:W-:Y:S02]  /*0300*/  UIADD3.X UR7, UPT, UPT, URZ, UR5, URZ, UP1, !UPT ;  /* 0x00000005ff077290 */ /* 0x000fe40008ffe4ff */
[----:B------:R-:W-:-:S07]  /*0310*/  UIADD3.X UR5, UPT, UPT, URZ, UR5, URZ, UP0, !UPT ;  /* 0x00000005ff057290 */ /* 0x000fce00087fe4ff */
[----:B------:R3:W-:Y:S02]  /*0320*/  UTMACCTL.PF [UR6] ;  /* 0x00000000060079b9 */ /* 0x0007e40008040000 */
[----:B------:R3:W-:Y:S02]  /*0330*/  UTMACCTL.PF [UR4] ;  /* 0x00000000040079b9 */ /* 0x0007e40008040000 */
[----:B---3--:R-:W-:Y:S01]  /*0340*/  NOP ;  /* 0x0000000000007918 */ /* 0x008fe20000000000 */
.L_x_5:
[----:B------:R-:W-:Y:S05]  /*0350*/  BSYNC.RECONVERGENT B0 ;  /* 0x0000000000007941 */ /* 0x000fea0003800200 */
.L_x_4:
[----:B------:R-:W-:Y:S04]  /*0360*/  BSSY.RECONVERGENT B0, `(.L_x_6) ;  /* 0x000000a000007945 */ /* 0x000fe80003800200 */
        /* <DEDUP_REMOVED lines=9> */
.L_x_7:
[----:B------:R-:W-:Y:S05]  /*0400*/  BSYNC.RECONVERGENT B0 ;  /* 0x0000000000007941 */ /* 0x000fea0003800200 */
.L_x_6:
[----:B------:R-:W3:Y:S01]  /*0410*/  LDCU.64 UR4, c[0x0][0x888] ;  /* 0x00011100ff0477ac */ /* 0x000ee20008000a00 */
[----:B------:R-:W-:Y:S02]  /*0420*/  UISETP.EQ.U32.AND UP1, UPT, UR8, URZ, UPT ;  /* 0x000000ff0800728c */ /* 0x000fe4000bf22070 */
[----:B------:R-:W-:Y:S02]  /*0430*/  UPLOP3.LUT UP3, UPT, UPT, UPT, UPT, 0x80, 0x8 ;  /* 0x000000000008789c */ /* 0x000fe40003f6f070 */
[----:B---3--:R-:W-:-:S04]  /*0440*/  UISETP.NE.U32.AND UP0, UPT, UR4, URZ, UPT ;  /* 0x000000ff0400728c */ /* 0x008fc8000bf05070 */
[----:B------:R-:W-:-:S04]  /*0450*/  UISETP.NE.AND.EX UP0, UPT, UR5, URZ, UPT, UP0 ;  /* 0x000000ff0500728c */ /* 0x000fc8000bf05300 */
[----:B------:R-:W-:-:S04]  /*0460*/  UISETP.EQ.OR.EX UP2, UPT, UR9, URZ, !UP0, UP1 ;  /* 0x000000ff0900728c */ /* 0x000fc8000c742710 */
[----:B------:R-:W-:-:S06]  /*0470*/  UP2UR UR4, UPR, URZ, 0x4 ;  /* 0x00000004ff047883 */ /* 0x000fcc0008000000 */
[----:B------:R-:W-:Y:S01]  /*0480*/  MOV R162, UR4 ;  /* 0x0000000400a27c02 */ /* 0x000fe20008000f00 */
[----:B------:R-:W-:Y:S06]  /*0490*/  BRA.U !UP2, `(.L_x_8) ;  /* 0x000000010a207547 */ /* 0x000fec000b800000 */
[----:B------:R-:W-:Y:S01]  /*04a0*/  UISETP.NE.U32.AND UP1, UPT, UR8, URZ, UPT ;  /* 0x000000ff0800728c */ /* 0x000fe2000bf25070 */
[----:B-----5:R-:W-:Y:S01]  /*04b0*/  FSETP.NEU.AND P0, PT, R73, RZ, PT ;  /* 0x000000ff4900720b */ /* 0x020fe20003f0d000 */
[----:B------:R-:W-:Y:S02]  /*04c0*/  USEL UR4, URZ, 0xffffffff, UP0 ;  /* 0xffffffffff047887 */ /* 0x000fe40008000000 */
[----:B------:R-:W-:-:S10]  /*04d0*/  UISETP.NE.AND.EX UP1, UPT, UR9, URZ, UPT, UP1 ;  /* 0x000000ff0900728c */ /* 0x000fd4000bf25310 */
[----:B------:R-:W-:Y:S01]  /*04e0*/  VOTEU.ANY UP0, P0 ;  /* 0x0000000000ff7886 */ /* 0x000fe20000000100 */
[----:B------:R-:W-:-:S04]  /*04f0*/  @!UP1 USEL UR4, URZ, 0xffffffff, UP0 ;  /* 0xffffffffff049887 */ /* 0x000fc80008000000 */
[----:B------:R-:W-:-:S04]  /*0500*/  ULOP3.LUT UR4, UR4, 0x1, URZ, 0xc0, !UPT ;  /* 0x0000000104047892 */ /* 0x000fc8000f8ec0ff */
[----:B------:R-:W-:-:S11]  /*0510*/  UISETP.NE.U32.AND UP3, UPT, UR4, 0x1, UPT ;  /* 0x000000010400788c */ /* 0x000fd6000bf65070 */
.L_x_8:
[----:B------:R-:W3:Y:S01]  /*0520*/  SHFL.IDX PT, R0, R159, RZ, 0x1f ;  /* 0x00001fff9f007589 */ /* 0x000ee200000e0000 */
[----:B------:R-:W-:-:S04]  /*0530*/  UISETP.NE.AND UP0, UPT, UR17, 0x2, UPT ;  /* 0x000000021100788c */ /* 0x000fc8000bf05270 */
[----:B------:R-:W-:Y:S02]  /*0540*/  UISETP.EQ.AND UP1, UPT, UR33, URZ, !UP0 ;  /* 0x000000ff2100728c */ /* 0x000fe4000c722270 */
[----:B------:R-:W-:-:S04]  /*0550*/  USEL UR41, URZ, 0x1, UP0 ;  /* 0x00000001ff297887 */ /* 0x000fc80008000000 */
[----:B------:R-:W-:Y:S02]  /*0560*/  PLOP3.LUT P3, PT, P1, PT, UP1, 0x80, 0x8 ;  /* 0x000000000008781c */ /* 0x000fe40000f6f018 */
[----:B---3--:R-:W-:-:S13]  /*0570*/  ISETP.NE.AND P0, PT, R0, RZ, PT ;  /* 0x000000ff0000720c */ /* 0x008fda0003f05270 */
[----:B------:R-:W-:Y:S05]  /*0580*/  @P0 BRA `(.L_x_9) ;  /* 0x00000000004c0947 */ /* 0x000fea0003800000 */
[----:B------:R-:W-:Y:S01]  /*0590*/  UMOV UR4, 0x400 ;  /* 0x0000040000047882 */ /* 0x000fe20000000000 */
[----:B------:R-:W-:Y:S01]  /*05a0*/  UMOV UR8, 0x1 ;  /* 0x0000000100087882 */ /* 0x000fe20000000000 */
[----:B------:R-:W-:Y:S01]  /*05b0*/  UMOV UR6, 0x2 ;  /* 0x0000000200067882 */ /* 0x000fe20000000000 */
[----:B------:R-:W-:Y:S02]  /*05c0*/  ULEA UR4, UR45, UR4, 0x18 ;  /* 0x000000042d047291 */ /* 0x000fe4000f8ec0ff */
[----:B------:R-:W-:-:S04]  /*05d0*/  UIADD3 UR8, UPT, UPT, -UR8, 0x100000, URZ ;  /* 0x0010000008087890 */ /* 0x000fc8000fffe1ff */
[----:B------:R-:W-:Y:S02]  /*05e0*/  USHF.L.U32 UR9, UR8, 0xb, URZ ;  /* 0x0000000b08097899 */ /* 0x000fe400080006ff */
[----:B------:R-:W-:Y:S02]  /*05f0*/  USHF.L.U32 UR8, UR8, 0x1, URZ ;  /* 0x0000000108087899 */ /* 0x000fe400080006ff */
[----:B------:R-:W-:-:S04]  /*0600*/  UIADD3 UR6, UPT, UPT, -UR6, 0x100000, URZ ;  /* 0x0010000006067890 */ /* 0x000fc8000fffe1ff */
[----:B------:R-:W-:Y:S02]  /*0610*/  USHF.L.U32 UR7, UR6, 0xb, URZ ;  /* 0x0000000b06077899 */ /* 0x000fe400080006ff */
[----:B------:R-:W-:Y:S01]  /*0620*/  USHF.L.U32 UR6, UR6, 0x1, URZ ;  /* 0x0000000106067899 */ /* 0x000fe200080006ff */
[----:B------:R-:W-:Y:S01]  /*0630*/  ELECT P0, URZ, PT ;  /* 0x0000000000ff782f */ /* 0x000fe20003800000 */
[----:B------:R-:W3:Y:S02]  /*0640*/  FENCE.VIEW.ASYNC.S ;  /* 0x00000000000073c6 */ /* 0x000ee40000000000 */
[----:B---3--:R3:W4:Y:S08]  /*0650*/  SYNCS.EXCH.64 URZ, [UR4], UR8 ;  /* 0x0000000804ff75b2 */ /* 0x0087300008000100 */
[----:B------:R3:W1:Y:S01]  /*0660*/  SYNCS.EXCH.64 URZ, [UR4+0x18], UR6 ;  /* 0x0000180604ff75b2 */ /* 0x0006620008000100 */
[----:B------:R3:W1:Y:S01]  /*0670*/  SYNCS.EXCH.64 URZ, [UR4+0x8], UR8 ;  /* 0x0000080804ff75b2 */ /* 0x0006620008000100 */
[----:B------:R3:W1:Y:S01]  /*0680*/  SYNCS.EXCH.64 URZ, [UR4+0x20], UR6 ;  /* 0x0000200604ff75b2 */ /* 0x0006620008000100 */
[----:B------:R3:W1:Y:S01]  /*0690*/  SYNCS.EXCH.64 URZ, [UR4+0x10], UR8 ;  /* 0x0000100804ff75b2 */ /* 0x0006620008000100 */
[----:B------:R3:W1:Y:S01]  /*06a0*/  SYNCS.EXCH.64 URZ, [UR4+0x28], UR6 ;  /* 0x0000280604ff75b2 */ /* 0x0006620008000100 */
[----:B------:R-:W-:Y:S01]  /*06b0*/  NOP ;  /* 0x0000000000007918 */ /* 0x000fe20000000000 */
.L_x_9:
[----:B------:R-:W2:Y:S01]  /*06c0*/  SHFL.IDX PT, R0, R159, RZ, 0x1f ;  /* 0x00001fff9f007589 */ /* 0x000ea200000e0000 */
[----:B------:R-:W-:Y:S01]  /*06d0*/  NOP ;  /* 0x0000000000007918 */ /* 0x000fe20000000000 */
[----:B--2---:R-:W-:-:S13]  /*06e0*/  ISETP.NE.AND P0, PT, R0, 0x1, PT ;  /* 0x000000010000780c */ /* 0x004fda0003f05270 */
[----:B------:R-:W-:Y:S05]  /*06f0*/  @P0 BRA `(.L_x_10) ;  /* 0x0000000000540947 */ /* 0x000fea0003800000 */
[----:B---3--:R-:W-:Y:S01]  /*0700*/  UMOV UR4, 0x400 ;  /* 0x0000040000047882 */ /* 0x008fe20000000000 */
        /* <DEDUP_REMOVED lines=10> */
[----:B------:R-:W2:Y:S02]  /*07b0*/  FENCE.VIEW.ASYNC.S ;  /* 0x00000000000073c6 */ /* 0x000ea40000000000 */
[----:B--2---:R2:W3:Y:S08]  /*07c0*/  SYNCS.EXCH.64 URZ, [UR4+0x30], UR8 ;  /* 0x0000300804ff75b2 */ /* 0x0044f00008000100 */
[----:B------:R2:W1:Y:S01]  /*07d0*/  SYNCS.EXCH.64 URZ, [UR4+0x50], UR6 ;  /* 0x0000500604ff75b2 */ /* 0x0004620008000100 */
[----:B------:R2:W1:Y:S01]  /*07e0*/  SYNCS.EXCH.64 URZ, [UR4+0x38], UR8 ;  /* 0x0000380804ff75b2 */ /* 0x0004620008000100 */
[----:B------:R2:W1:Y:S01]  /*07f0*/  SYNCS.EXCH.64 URZ, [UR4+0x58], UR6 ;  /* 0x0000580604ff75b2 */ /* 0x0004620008000100 */
[----:B------:R2:W1:Y:S01]  /*0800*/  SYNCS.EXCH.64 URZ, [UR4+0x40], UR8 ;  /* 0x0000400804ff75b2 */ /* 0x0004620008000100 */
[----:B------:R2:W1:Y:S01]  /*0810*/  SYNCS.EXCH.64 URZ, [UR4+0x60], UR6 ;  /* 0x0000600604ff75b2 */ /* 0x0004620008000100 */
[----:B------:R2:W1:Y:S01]  /*0820*/  SYNCS.EXCH.64 URZ, [UR4+0x48], UR8 ;  /* 0x0000480804ff75b2 */ /* 0x0004620008000100 */
[----:B------:R2:W1:Y:S01]  /*0830*/  SYNCS.EXCH.64 URZ, [UR4+0x68], UR6 ;  /* 0x0000680604ff75b2 */ /* 0x0004620008000100 */
[----:B------:R-:W-:Y:S01]  /*0840*/  NOP ;  /* 0x0000000000007918 */ /* 0x000fe20000000000 */
.L_x_10:
[----:B------:R-:W4:Y:S01]  /*0850*/  SHFL.IDX PT, R0, R159, RZ, 0x1f ;  /* 0x00001fff9f007589 */ /* 0x000f2200000e0000 */
[----:B------:R-:W-:Y:S01]  /*0860*/  NOP ;  /* 0x0000000000007918 */ /* 0x000fe20000000000 */
[----:B----4-:R-:W-:-:S13]  /*0870*/  ISETP.NE.AND P0, PT, R0, 0x3, PT ;  /* 0x000000030000780c */ /* 0x010fda0003f05270 */
[----:B------:R-:W-:Y:S05]  /*0880*/  @P0 BRA `(.L_x_11) ;  /* 0x00000000002c0947 */ /* 0x000fea0003800000 */
[----:B--23--:R-:W-:Y:S01]  /*0890*/  UMOV UR6, 0x400 ;  /* 0x0000040000067882 */ /* 0x00cfe20000000000 */
[----:B------:R-:W-:Y:S01]  /*08a0*/  UMOV UR4, 0x20 ;  /* 0x0000002000047882 */ /* 0x000fe20000000000 */
[----:B------:R-:W-:Y:S02]  /*08b0*/  ULEA UR6, UR45, UR6, 0x18 ;  /* 0x000000062d067291 */ /* 0x000fe4000f8ec0ff */
[----:B------:R-:W-:-:S04]  /*08c0*/  UIADD3 UR4, UPT, UPT, -UR4, 0x100000, URZ ;  /* 0x0010000004047890 */ /* 0x000fc8000fffe1ff */
[----:B------:R-:W-:Y:S02]  /*08d0*/  USHF.L.U32 UR5, UR4, 0xb, URZ ;  /* 0x0000000b04057899 */ /* 0x000fe400080006ff */
[----:B------:R-:W-:Y:S01]  /*08e0*/  USHF.L.U32 UR4, UR4, 0x1, URZ ;  /* 0x0000000104047899 */ /* 0x000fe200080006ff */
[----:B------:R-:W-:Y:S01]  /*08f0*/  ELECT P0, URZ, PT ;  /* 0x0000000000ff782f */ /* 0x000fe20003800000 */
[----:B------:R-:W2:Y:S10]  /*0900*/  FENCE.VIEW.ASYNC.S ;  /* 0x00000000000073c6 */ /* 0x000eb40000000000 */
[----:B--2---:R4:W2:Y:S01]  /*0910*/  SYNCS.EXCH.64 URZ, [UR6+0x70], UR4 ;  /* 0x0000700406ff75b2 */ /* 0x0048a20008000100 */
[----:B------:R4:W3:Y:S02]  /*0920*/  SYNCS.EXCH.64 URZ, [UR6+0x78], UR4 ;  /* 0x0000780406ff75b2 */ /* 0x0008e40008000100 */
[----:B----4-:R-:W-:Y:S01]  /*0930*/  NOP ;  /* 0x0000000000007918 */ /* 0x010fe20000000000 */
.L_x_11:
[----:B------:R-:W4:Y:S01]  /*0940*/  SHFL.IDX PT, R0, R159, RZ, 0x1f ;  /* 0x00001fff9f007589 */ /* 0x000f2200000e0000 */
[----:B------:R-:W-:Y:S01]  /*0950*/  NOP ;  /* 0x0000000000007918 */ /* 0x000fe20000000000 */
[----:B----4-:R-:W-:-:S13]  /*0960*/  ISETP.NE.AND P0, PT, R0, 0x4, PT ;  /* 0x000000040000780c */ /* 0x010fda0003f05270 */
[----:B------:R-:W-:Y:S05]  /*0970*/  @P0 BRA `(.L_x_12) ;  /* 0x0000000000480947 */ /* 0x000fea0003800000 */
[----:B--23--:R-:W-:Y:S01]  /*0980*/  UMOV UR4, 0x3a0 ;  /* 0x000003a000047882 */ /* 0x00cfe20000000000 */
[----:B------:R-:W-:Y:S01]  /*0990*/  UMOV UR6, 0x400 ;  /* 0x0000040000067882 */ /* 0x000fe20000000000 */
[----:B------:R-:W-:Y:S01]  /*09a0*/  USEL UR4, UR4, 0x320, UP3 ;  /* 0x0000032004047887 */ /* 0x000fe20009800000 */
        /* <DEDUP_REMOVED lines=10> */
[----:B--2---:R4:W2:Y:S08]  /*0a50*/  SYNCS.EXCH.64 URZ, [UR6+0x80], UR8 ;  /* 0x0000800806ff75b2 */ /* 0x0048b00008000100 */
[----:B------:R4:W3:Y:S01]  /*0a60*/  SYNCS.EXCH.64 URZ, [UR6+0x90], UR4 ;  /* 0x0000900406ff75b2 */ /* 0x0008e20008000100 */
[----:B------:R4:W1:Y:S01]  /*0a70*/  SYNCS.EXCH.64 URZ, [UR6+0x88], UR8 ;  /* 0x0000880806ff75b2 */ /* 0x0008620008000100 */
[----:B------:R4:W1:Y:S02]  /*0a80*/  SYNCS.EXCH.64 URZ, [UR6+0x98], UR4 ;  /* 0x0000980406ff75b2 */ /* 0x0008640008000100 */
[----:B----4-:R-:W-:Y:S01]  /*0a90*/  NOP ;  /* 0x0000000000007918 */ /* 0x010fe20000000000 */
.L_x_12:
[----:B------:R-:W4:Y:S01]  /*0aa0*/  SHFL.IDX PT, R0, R159, RZ, 0x1f ;  /* 0x00001fff9f007589 */ /* 0x000f2200000e0000 */
[----:B------:R-:W-:Y:S01]  /*0ab0*/  NOP ;  /* 0x0000000000007918 */ /* 0x000fe20000000000 */
[----:B----4-:R-:W-:-:S13]  /*0ac0*/  ISETP.NE.AND P0, PT, R0, 0x5, PT ;  /* 0x000000050000780c */ /* 0x010fda0003f05270 */
[----:B------:R-:W-:Y:S05]  /*0ad0*/  @P0 BRA `(.L_x_13) ;  /* 0x0000000000440947 */ /* 0x000fea0003800000 */
[----:B--23--:R-:W-:Y:S01]  /*0ae0*/  UMOV UR4, 0x400 ;  /* 0x0000040000047882 */ /* 0x00cfe20000000000 */
        /* <DEDUP_REMOVED lines=16> */
.L_x_13:
[----:B------:R-:W4:Y:S01]  /*0bf0*/  SHFL.IDX PT, R0, R159, RZ, 0x1f ;  /* 0x00001fff9f007589 */ /* 0x000f2200000e0000 */
[----:B------:R-:W-:Y:S01]  /*0c00*/  ISETP.NE.OR P1, PT, RZ, UR17, !P1 ;  /* 0x00000011ff007c0c */ /* 0x000fe2000cf25670 */
        /* <DEDUP_REMOVED lines=12> */
[----:B------:R4:W3:Y:S01]  /*0cd0*/  SYNCS.EXCH.64 URZ, [UR4+0xd0], UR6 ;  /* 0x0000d00604ff75b2 */ /* 0x0008e20008000100 */
[----:B------:R4:W1:Y:S01]  /*0ce0*/  SYNCS.EXCH.64 URZ, [UR4+0xc8], UR6 ;  /* 0x0000c80604ff75b2 */ /* 0x0008620008000100 */
[----:B------:R4:W1:Y:S02]  /*0cf0*/  SYNCS.EXCH.64 URZ, [UR4+0xd8], UR6 ;  /* 0x0000d80604ff75b2 */ /* 0x0008640008000100 */
[----:B----4-:R-:W-:Y:S01]  /*0d00*/  NOP ;  /* 0x0000000000007918 */ /* 0x010fe20000000000 */
.L_x_14:
[----:B------:R-:W-:Y:S01]  /*0d10*/  VOTEU.ALL UP0, P1 ;  /* 0x0000000000ff7886 */ /* 0x000fe20000800000 */
[----:B--23--:R-:W-:Y:S01]  /*0d20*/  UMOV UR4, 0x20 ;  /* 0x0000002000047882 */ /* 0x00cfe20000000000 */
[----:B------:R-:W2:Y:S01]  /*0d30*/  LDCU UR7, c[0x0][0x36c] ;  /* 0x00006d80ff0777ac */ /* 0x000ea20008000800 */
[----:B------:R-:W-:Y:S01]  /*0d40*/  NOP ;  /* 0x0000000000007918 */ /* 0x000fe20000000000 */
[----:B-1----:R-:W-:Y:S01]  /*0d50*/  LOP3.LUT R3, R172, 0x1f, RZ, 0xc0, !PT ;  /* 0x0000001fac037812 */ /* 0x002fe200078ec0ff */
[----:B------:R-:W-:Y:S01]  /*0d60*/  @!UP0 UMOV UR6, 0x400 ;  /* 0x0000040000068882 */ /* 0x000fe20000000000 */
[----:B------:R-:W-:-:S04]  /*0d70*/  @!UP0 UIADD3 UR4, UPT, UPT, -UR4, 0x100000, URZ ;  /* 0x0010000004048890 */ /* 0x000fc8000fffe1ff */
[----:B------:R-:W-:Y:S02]  /*0d80*/  @!UP0 USHF.L.U32 UR5, UR4, 0xb, URZ ;  /* 0x0000000b04058899 */ /* 0x000fe400080006ff */
[----:B------:R-:W-:Y:S02]  /*0d90*/  @!UP0 USHF.L.U32 UR4, UR4, 0x1, URZ ;  /* 0x0000000104048899 */ /* 0x000fe400080006ff */
[----:B------:R-:W-:Y:S01]  /*0da0*/  @!UP0 ULEA UR6, UR45, UR6, 0x18 ;  /* 0x000000062d068291 */ /* 0x000fe2000f8ec0ff */
[----:B------:R-:W-:Y:S01]  /*0db0*/  VOTEU.ALL UP0, P1 ;  /* 0x0000000000ff7886 */ /* 0x000fe20000800000 */
[----:B------:R-:W-:Y:S02]  /*0dc0*/  UISETP.NE.AND UP4, UPT, UR17, URZ, UPT ;  /* 0x000000ff1100728c */ /* 0x000fe4000bf85270 */
[----:B--2---:R-:W-:Y:S01]  /*0dd0*/  UISETP.EQ.U32.AND UP5, UPT, UR7, 0x1, UPT ;  /* 0x000000010700788c */ /* 0x004fe2000bfa2070 */
[----:B------:R-:W1:Y:S07]  /*0de0*/  FENCE.VIEW.ASYNC.S ;  /* 0x00000000000073c6 */ /* 0x000e6e0000000000 */
[----:B-1----:R1:W2:Y:S01]  /*0df0*/  @!UP0 SYNCS.EXCH.64 URZ, [UR6+0xe0], UR4 ;  /* 0x0000e00406ff85b2 */ /* 0x0022a20008000100 */
[----:B------:R-:W-:Y:S05]  /*0e00*/  BRA.U !UP5, `(.L_x_15) ;  /* 0x000000010d087547 */ /* 0x000fea000b800000 */
[----:B--2---:R-:W-:Y:S01]  /*0e10*/  UCGABAR_ARV ;  /* 0x00000000000079c7 */ /* 0x004fe20008000000 */
[----:B------:R-:W-:Y:S05]  /*0e20*/  BRA `(.L_x_16) ;  /* 0x0000000000047947 */ /* 0x000fea0003800000 */
.L_x_15:
[----:B--2---:R-:W-:Y:S01]  /*0e30*/  NOP ;  /* 0x0000000000007918 */ /* 0x004fe20000000000 */
.L_x_16:
[----:B------:R-:W2:Y:S01]  /*0e40*/  S2UR UR16, SR_CTAID.X ;  /* 0x00000000001079c3 */ /* 0x000ea20000002500 */
[----:B------:R-:W-:-:S05]  /*0e50*/  CS2R.32 R161, SR_CgaSize ;  /* 0x0000000000a17805 */ /* 0x000fca0000008a00 */
[----:B------:R-:W-:-:S05]  /*0e60*/  IMAD R161, R161, -0xa0, RZ ;  /* 0xffffff60a1a17824 */ /* 0x000fca00078e02ff */
[----:B-1----:R-:W-:-:S14]  /*0e70*/  R2UR UR5, R161 ;  /* 0x00000000a10572ca */ /* 0x002fdc00000e0000 */
[----:B------:R-:W1:Y:S01]  /*0e80*/  LDCU UR5, c[0x0][UR5+0x2b0] ;  /* 0x00005600050577ac */ /* 0x000e620008000800 */
[----:B------:R-:W-:-:S05]  /*0e90*/  CS2R.32 R161, SR_CgaSize ;  /* 0x0000000000a17805 */ /* 0x000fca0000008a00 */
[----:B------:R-:W-:-:S05]  /*0ea0*/  IMAD R161, R161, -0xa0, RZ ;  /* 0xffffff60a1a17824 */ /* 0x000fca00078e02ff */
[----:B------:R-:W-:-:S14]  /*0eb0*/  R2UR UR4, R161 ;  /* 0x00000000a10472ca */ /* 0x000fdc00000e0000 */
[----:B------:R-:W3:Y:S01]  /*0ec0*/  LDCU UR4, c[0x0][UR4+0x2b4] ;  /* 0x00005680040477ac */ /* 0x000ee20008000800 */
[----:B------:R-:W4:Y:S01]  /*0ed0*/  S2UR UR7, SR_CTAID.Y ;  /* 0x00000000000779c3 */ /* 0x000f220000002600 */
[----:B------:R-:W-:-:S05]  /*0ee0*/  CS2R.32 R161, SR_CgaSize ;  /* 0x0000000000a17805 */ /* 0x000fca0000008a00 */
[----:B------:R-:W-:-:S05]  /*0ef0*/  IMAD R161, R161, -0xa0, RZ ;  /* 0xffffff60a1a17824 */ /* 0x000fca00078e02ff */
[----:B------:R-:W-:-:S14]  /*0f00*/  R2UR UR8, R161 ;  /* 0x00000000a10872ca */ /* 0x000fdc00000e0000 */
[----:B------:R-:W3:Y:S01]  /*0f10*/  LDCU UR8, c[0x0][UR8+0x2a0] ;  /* 0x00005400080877ac */ /* 0x000ee20008000800 */
[----:B------:R-:W-:-:S05]  /*0f20*/  CS2R.32 R161, SR_CgaSize ;  /* 0x0000000000a17805 */ /* 0x000fca0000008a00 */
[----:B------:R-:W-:-:S05]  /*0f30*/  IMAD R161, R161, -0xa0, RZ ;  /* 0xffffff60a1a17824 */ /* 0x000fca00078e02ff */
[----:B------:R-:W-:-:S14]  /*0f40*/  R2UR UR9, R161 ;  /* 0x00000000a10972ca */ /* 0x000fdc00000e0000 */
[----:B------:R-:W3:Y:S01]  /*0f50*/  LDCU UR9, c[0x0][UR9+0x2a4] ;  /* 0x00005480090977ac */ /* 0x000ee20008000800 */
[----:B------:R-:W3:Y:S01]  /*0f60*/  S2UR UR36, SR_CTAID.Z ;  /* 0x00000000002479c3 */ /* 0x000ee20000002700 */
[----:B------:R-:W3:Y:S01]  /*0f70*/  LDCU UR21, c[0x0][0xb24] ;  /* 0x00016480ff1577ac */ /* 0x000ee20008000800 */
[----:B------:R-:W-:Y:S02]  /*0f80*/  UISETP.GT.U32.AND UP0, UPT, UR33, 0xffff, UPT ;  /* 0x0000ffff2100788c */ /* 0x000fe4000bf04070 */
[----:B------:R-:W-:Y:S01]  /*0f90*/  USHF.L.U32 UR27, UR45, 0xb, URZ ;  /* 0x0000000b2d1b7899 */ /* 0x000fe200080006ff */
[----:B--2---:R-:W-:Y:S01]  /*0fa0*/  I2FP.F32.U32 R2, UR16 ;  /* 0x0000001000027c45 */ /* 0x004fe20008201000 */
[----:B------:R-:W-:Y:S01]  /*0fb0*/  UMOV UR30, 0x5 ;  /* 0x00000005001e7882 */ /* 0x000fe20000000000 */
[----:B------:R-:W2:Y:S03]  /*0fc0*/  LDCU UR42, c[0x0][0xb24] ;  /* 0x00016480ff2a77ac */ /* 0x000ea60008000800 */
[----:B-1----:R-:W-:Y:S01]  /*0fd0*/  FMUL R2, R2, UR5 ;  /* 0x0000000502027c20 */ /* 0x002fe20008400000 */
[----:B------:R-:W1:Y:S01]  /*0fe0*/  LDCU UR29, c[0x0][0xb30] ;  /* 0x00016600ff1d77ac */ /* 0x000e620008000800 */
[----:B----4-:R-:W-:Y:S01]  /*0ff0*/  I2FP.F32.U32 R0, UR7 ;  /* 0x0000000700007c45 */ /* 0x010fe20008201000 */
[----:B------:R-:W-:-:S03]  /*1000*/  USHF.L.U32 UR46, UR16, 0x7, URZ ;  /* 0x00000007102e7899 */ /* 0x000fc600080006ff */
[----:B------:R-:W4:Y:S01]  /*1010*/  F2I.U32.TRUNC.NTZ R2, R2 ;  /* 0x0000000200027305 */ /* 0x000f22000020f000 */
[----:B------:R-:W-:Y:S01]  /*1020*/  USEL UR26, UR33, 0xffff, !UP0 ;  /* 0x0000ffff211a7887 */ /* 0x000fe2000c000000 */
[----:B---3--:R-:W-:Y:S01]  /*1030*/  FMUL R0, R0, UR4 ;  /* 0x0000000400007c20 */ /* 0x008fe20008400000 */
[----:B------:R-:W-:Y:S01]  /*1040*/  UISETP.GE.AND UP2, UPT, UR21, 0x1, UPT ;  /* 0x000000011500788c */ /* 0x000fe2000bf46270 */
[----:B------:R-:W-:-:S04]  /*1050*/  UMOV UR20, UR7 ;  /* 0x0000000700147c82 */ /* 0x000fc80008000000 */
[----:B------:R-:W3:Y:S01]  /*1060*/  F2I.U32.TRUNC.NTZ R0, R0 ;  /* 0x0000000000007305 */ /* 0x000ee2000020f000 */
[----:B----4-:R-:W-:Y:S02]  /*1070*/  R2UR UR4, R2 ;  /* 0x00000000020472ca */ /* 0x010fe400000e0000 */
[----:B------:R-:W-:Y:S02]  /*1080*/  PRMT R2, RZ, 0x7610, R2 ;  /* 0x00007610ff027816 */ /* 0x000fe40000000002 */
[----:B---3--:R-:W-:Y:S02]  /*1090*/  R2UR UR6, R0 ;  /* 0x00000000000672ca */ /* 0x008fe400000e0000 */
[----:B------:R-:W-:-:S07]  /*10a0*/  PRMT R0, RZ, 0x7610, R0 ;  /* 0x00007610ff007816 */ /* 0x000fce0000000000 */
[----:B------:R-:W-:-:S04]  /*10b0*/  UIADD3 UR5, UPT, UPT, -UR4, URZ, URZ ;  /* 0x000000ff04057290 */ /* 0x000fc8000fffe1ff */
[----:B------:R-:W-:Y:S02]  /*10c0*/  UIMAD UR5, UR8, UR5, UR16 ;  /* 0x00000005080572a4 */ /* 0x000fe4000f8e0210 */
[----:B------:R-:W-:-:S04]  /*10d0*/  UIADD3 UR4, UPT, UPT, -UR6, URZ, URZ ;  /* 0x000000ff06047290 */ /* 0x000fc8000fffe1ff */
[----:B------:R-:W-:Y:S01]  /*10e0*/  IMAD.U32 R161, RZ, RZ, UR5 ;  /* 0x00000005ffa17e24 */ /* 0x000fe2000f8e00ff */
[----:B------:R-:W-:-:S06]  /*10f0*/  UIMAD UR4, UR9, UR4, UR7 ;  /* 0x00000004090472a4 */ /* 0x000fcc000f8e0207 */
[----:B------:R-:W-:Y:S01]  /*1100*/  IMAD.U32 R160, RZ, RZ, UR4 ;  /* 0x00000004ffa07e24 */ /* 0x000fe2000f8e00ff */
[----:B-12---:R-:W-:Y:S06]  /*1110*/  BRA.U UP4, `(.L_x_17) ;  /* 0x0000000104447547 */ /* 0x006fec000b800000 */
[----:B------:R-:W-:Y:S02]  /*1120*/  R2UR UR4, R161 ;  /* 0x00000000a10472ca */ /* 0x000fe400000e0000 */
[----:B------:R-:W-:-:S11]  /*1130*/  R2UR UR8, R160 ;  /* 0x00000000a00872ca */ /* 0x000fd600000e0000 */
[----:B------:R-:W-:Y:S02]  /*1140*/  UISETP.GT.U32.AND UP0, UPT, UR4, 0x1, UPT ;  /* 0x000000010400788c */ /* 0x000fe4000bf04070 */
[----:B------:R-:W-:Y:S02]  /*1150*/  ULOP3.LUT UR4, UR4, 0xfffffffe, URZ, 0xc0, !UPT ;  /* 0xfffffffe04047892 */ /* 0x000fe4000f8ec0ff */
[----:B------:R-:W-:Y:S02]  /*1160*/  UISETP.NE.AND UP1, UPT, UR8, URZ, UP0 ;  /* 0x000000ff0800728c */ /* 0x000fe40008725270 */
[----:B------:R-:W-:Y:S02]  /*1170*/  UISETP.NE.AND UP0, UPT, UR8, 0x1, UP0 ;  /* 0x000000010800788c */ /* 0x000fe40008705270 */
[----:B------:R-:W-:Y:S02]  /*1180*/  USEL UR7, URZ, 0x1, UP1 ;  /* 0x00000001ff077887 */ /* 0x000fe40008800000 */
[----:B------:R-:W-:-:S02]  /*1190*/  USEL UR6, URZ, 0x4, UP0 ;  /* 0x00000004ff067887 */ /* 0x000fc40008000000 */
[----:B------:R-:W-:Y:S02]  /*11a0*/  USEL UR5, URZ, 0x2, UP1 ;  /* 0x00000002ff057887 */ /* 0x000fe40008800000 */
[----:B------:R-:W-:Y:S02]  /*11b0*/  ULEA UR4, UR8, UR4, 0x1 ;  /* 0x0000000408047291 */ /* 0x000fe4000f8e08ff */
[----:B------:R-:W-:Y:S02]  /*11c0*/  USEL UR8, URZ, 0x8, UP0 ;  /* 0x00000008ff087887 */ /* 0x000fe40008000000 */
[----:B------:R-:W-:-:S03]  /*11d0*/  UIADD3 UR5, UPT, UPT, UR5, UR6, UR7 ;  /* 0x0000000605057290 */ /* 0x000fc6000fffe007 */
[----:B------:R-:W-:Y:S01]  /*11e0*/  UMOV UR6, 0x3 ;  /* 0x0000000300067882 */ /* 0x000fe20000000000 */
[----:B------:R-:W-:Y:S02]  /*11f0*/  UIADD3 UR5, UPT, UPT, UR5, UR8, URZ ;  /* 0x0000000805057290 */ /* 0x000fe4000fffe0ff */
[----:B------:R-:W-:-:S04]  /*1200*/  USHF.L.U32 UR4, UR6, UR4, URZ ;  /* 0x0000000406047299 */ /* 0x000fc800080006ff */
[----:B------:R-:W-:Y:S02]  /*1210*/  IMAD.U32 R2, RZ, RZ, UR5 ;  /* 0x00000005ff027e24 */ /* 0x000fe4000f8e00ff */
[----:B------:R-:W-:Y:S02]  /*1220*/  IMAD.U32 R0, RZ, RZ, UR4 ;  /* 0x00000004ff007e24 */ /* 0x000fe4000f8e00ff */
.L_x_17:
[----:B------:R-:W-:Y:S05]  /*1230*/  BRA.U !UP2, `(.L_x_18) ;  /* 0x000000010ad47547 */ /* 0x000fea000b800000 */
[----:B------:R-:W1:Y:S01]  /*1240*/  LDCU.128 UR12, c[0x0][0xb10] ;  /* 0x00016200ff0c77ac */ /* 0x000e620008000c00 */
[----:B------:R-:W2:Y:S01]  /*1250*/  LDCU UR6, c[0x0][0x370] ;  /* 0x00006e00ff0677ac */ /* 0x000ea20008000800 */
[----:B------:R-:W3:Y:S01]  /*1260*/  LDCU UR5, c[0x0][0x374] ;  /* 0x00006e80ff0577ac */ /* 0x000ee20008000800 */
[----:B------:R-:W4:Y:S01]  /*1270*/  LDCU UR28, c[0x0][0xb0c] ;  /* 0x00016180ff1c77ac */ /* 0x000f220008000800 */
[----:B------:R-:W4:Y:S01]  /*1280*/  LDCU UR4, c[0x0][0xb20] ;  /* 0x00016400ff0477ac */ /* 0x000f220008000800 */
[----:B------:R-:W4:Y:S01]  /*1290*/  LDCU.64 UR8, c[0x0][0xb28] ;  /* 0x00016500ff0877ac */ /* 0x000f220008000a00 */
[----:B-1----:R-:W-:Y:S02]  /*12a0*/  UISETP.NE.AND UP0, UPT, UR14, 0x1, UPT ;  /* 0x000000010e00788c */ /* 0x002fe4000bf05270 */
[----:B---3--:R-:W-:Y:S02]  /*12b0*/  UIMAD.WIDE.U32 UR10, UR5, UR15, URZ ;  /* 0x0000000f050a72a5 */ /* 0x008fe4000f8e00ff */
[----:B--2---:R-:W-:-:S02]  /*12c0*/  UIMAD.WIDE.U32 UR22, UR6, UR12, URZ ;  /* 0x0000000c061672a5 */ /* 0x004fc4000f8e00ff */
[----:B----4-:R-:W-:Y:S02]  /*12d0*/  UISETP.NE.AND UP1, UPT, UR28, 0x1, UPT ;  /* 0x000000011c00788c */ /* 0x010fe4000bf25270 */
[----:B------:R-:W-:Y:S01]  /*12e0*/  UISETP.NE.AND UP2, UPT, UR21, 0x1, UPT ;  /* 0x000000011500788c */ /* 0x000fe2000bf45270 */
[----:B------:R-:W-:Y:S02]  /*12f0*/  UMOV UR10, UR11 ;  /* 0x0000000b000a7c82 */ /* 0x000fe40008000000 */
[----:B------:R-:W-:Y:S01]  /*1300*/  UMOV UR22, UR23 ;  /* 0x0000001700167c82 */ /* 0x000fe20008000000 */
[----:B------:R-:W-:Y:S02]  /*1310*/  @UP0 USHF.R.U32.HI UR5, URZ, UR4, UR10 ;  /* 0x00000004ff050299 */ /* 0x000fe4000801160a */
[----:B------:R-:W-:Y:S02]  /*1320*/  UIMAD.WIDE.U32 UR24, UR20, UR15, URZ ;  /* 0x0000000f141872a5 */ /* 0x000fe4000f8e00ff */
[----:B------:R-:W-:-:S02]  /*1330*/  UIMAD.WIDE.U32 UR10, UR5, UR8, URZ ;  /* 0x00000008050a72a5 */ /* 0x000fc4000f8e00ff */
[----:B------:R-:W-:Y:S02]  /*1340*/  @UP1 USHF.R.U32.HI UR6, URZ, UR13, UR22 ;  /* 0x0000000dff061299 */ /* 0x000fe40008011616 */
[----:B------:R-:W-:Y:S02]  /*1350*/  UIMAD.WIDE.U32 UR18, UR16, UR12, URZ ;  /* 0x0000000c101272a5 */ /* 0x000fe4000f8e00ff */
[----:B------:R-:W-:Y:S01]  /*1360*/  UIMAD.WIDE.U32 UR22, UR6, UR8, URZ ;  /* 0x00000008061672a5 */ /* 0x000fe2000f8e00ff */
[----:B------:R-:W-:Y:S01]  /*1370*/  UMOV UR24, UR25 ;  /* 0x0000001900187c82 */ /* 0x000fe20008000000 */
[----:B------:R-:W-:Y:S01]  /*1380*/  UMOV UR10, UR11 ;  /* 0x0000000b000a7c82 */ /* 0x000fe20008000000 */
[----:B------:R-:W-:Y:S02]  /*1390*/  USHF.R.U32.HI UR24, URZ, UR4, UR24 ;  /* 0x00000004ff187299 */ /* 0x000fe40008011618 */
[----:B------:R-:W-:Y:S02]  /*13a0*/  @UP2 USHF.R.U32.HI UR5, URZ, UR9, UR10 ;  /* 0x00000009ff052299 */ /* 0x000fe4000801160a */
[----:B------:R-:W-:Y:S01]  /*13b0*/  UMOV UR7, UR23 ;  /* 0x0000001700077c82 */ /* 0x000fe20008000000 */
[----:B------:R-:W-:Y:S01]  /*13c0*/  UMOV UR18, UR19 ;  /* 0x0000001300127c82 */ /* 0x000fe20008000000 */
[----:B------:R-:W-:-:S02]  /*13d0*/  @UP2 USHF.R.U32.HI UR6, URZ, UR9, UR7 ;  /* 0x00000009ff062299 */ /* 0x000fc40008011607 */
[----:B------:R-:W-:Y:S02]  /*13e0*/  USHF.R.U32.HI UR13, URZ, UR13, UR18 ;  /* 0x0000000dff0d7299 */ /* 0x000fe40008011612 */
[----:B------:R-:W-:Y:S02]  /*13f0*/  USEL UR4, UR20, UR24, !UP0 ;  /* 0x0000001814047287 */ /* 0x000fe4000c000000 */
[----:B------:R-:W-:Y:S02]  /*1400*/  UIMAD UR7, UR5, UR21, URZ ;  /* 0x00000015050772a4 */ /* 0x000fe4000f8e02ff */
[----:B------:R-:W-:Y:S02]  /*1410*/  USEL UR5, UR16, UR13, !UP1 ;  /* 0x0000000d10057287 */ /* 0x000fe4000c800000 */
[----:B------:R-:W-:Y:S02]  /*1420*/  UIMAD UR12, UR6, UR21, URZ ;  /* 0x00000015060c72a4 */ /* 0x000fe4000f8e02ff */
[----:B------:R-:W-:-:S02]  /*1430*/  UISETP.GE.AND UP0, UPT, UR4, UR7, UPT ;  /* 0x000000070400728c */ /* 0x000fc4000bf06270 */
[----:B------:R-:W-:Y:S02]  /*1440*/  UIMAD.WIDE.U32 UR10, UR4, UR8, URZ ;  /* 0x00000008040a72a5 */ /* 0x000fe4000f8e00ff */
[----:B------:R-:W-:Y:S02]  /*1450*/  UISETP.GE.OR UP0, UPT, UR5, UR12, UP0 ;  /* 0x0000000c0500728c */ /* 0x000fe40008706670 */
[----:B------:R-:W-:Y:S02]  /*1460*/  UIMAD.WIDE.U32 UR12, UR5, UR8, URZ ;  /* 0x00000008050c72a5 */ /* 0x000fe4000f8e00ff */
[----:B------:R-:W-:Y:S01]  /*1470*/  UIADD3 UR10, UPT, UPT, -UR4, URZ, URZ ;  /* 0x000000ff040a7290 */ /* 0x000fe2000fffe1ff */
[----:B------:R-:W-:Y:S01]  /*1480*/  UMOV UR8, UR11 ;  /* 0x0000000b00087c82 */ /* 0x000fe20008000000 */
[----:B------:R-:W-:Y:S02]  /*1490*/  UIADD3 UR11, UPT, UPT, -UR5, URZ, URZ ;  /* 0x000000ff050b7290 */ /* 0x000fe4000fffe1ff */
[----:B------:R-:W-:-:S03]  /*14a0*/  USHF.R.U32.HI UR8, URZ, UR9, UR8 ;  /* 0x00000009ff087299 */ /* 0x000fc60008011608 */
[----:B------:R-:W-:Y:S01]  /*14b0*/  @!UP0 UMOV UR7, UR13 ;  /* 0x0000000d00078c82 */ /* 0x000fe20008000000 */
[----:B------:R-:W-:Y:S02]  /*14c0*/  UIMAD UR20, UR14, UR10, UR20 ;  /* 0x0000000a0e1472a4 */ /* 0x000fe4000f8e0214 */
[----:B------:R-:W-:Y:S02]  /*14d0*/  USEL UR8, UR4, UR8, !UP2 ;  /* 0x0000000804087287 */ /* 0x000fe4000d000000 */
[----:B------:R-:W-:Y:S02]  /*14e0*/  @!UP0 USHF.R.U32.HI UR7, URZ, UR9, UR7 ;  /* 0x00000009ff078299 */ /* 0x000fe40008011607 */
[----:B------:R-:W-:Y:S02]  /*14f0*/  UIADD3 UR9, UPT, UPT, -UR8, URZ, URZ ;  /* 0x000000ff08097290 */ /* 0x000fe4000fffe1ff */
[----:B------:R-:W-:Y:S02]  /*1500*/  @!UP0 USEL UR7, UR5, UR7, !UP2 ;  /* 0x0000000705078287 */ /* 0x000fe4000d000000 */
[----:B------:R-:W-:-:S02]  /*1510*/  UIMAD UR9, UR21, UR9, UR4 ;  /* 0x00000009150972a4 */ /* 0x000fc4000f8e0204 */
[----:B------:R-:W-:Y:S02]  /*1520*/  @!UP0 UIADD3 UR8, UPT, UPT, UR8, -UR7, URZ ;  /* 0x8000000708088290 */ /* 0x000fe4000fffe0ff */
[----:B------:R-:W-:Y:S02]  /*1530*/  @!UP0 UIMAD UR6, UR9, UR6, UR7 ;  /* 0x00000006090682a4 */ /* 0x000fe4000f8e0207 */
[----:B------:R-:W-:Y:S02]  /*1540*/  @!UP0 UIMAD UR4, UR8, UR21, UR5 ;  /* 0x00000015080482a4 */ /* 0x000fe4000f8e0205 */
[----:B------:R-:W-:Y:S02]  /*1550*/  UIMAD UR16, UR28, UR11, UR16 ;  /* 0x0000000b1c1072a4 */ /* 0x000fe4000f8e0210 */
[----:B------:R-:W-:Y:S01]  /*1560*/  UIMAD UR20, UR4, UR14, UR20 ;  /* 0x0000000e041472a4 */ /* 0x000fe2000f8e0214 */
[----:B------:R-:W-:Y:S02]  /*1570*/  @!UP0 UMOV UR5, UR6 ;  /* 0x0000000600058c82 */ /* 0x000fe40008000000 */
[----:B------:R-:W-:-:S12]  /*1580*/  UIMAD UR16, UR5, UR28, UR16 ;  /* 0x0000001c051072a4 */ /* 0x000fd8000f8e0210 */
.L_x_18:
[----:B------:R-:W-:Y:S02]  /*1590*/  UISETP.NE.AND UP1, UPT, UR29, 0x1, UPT ;  /* 0x000000011d00788c */ /* 0x000fe4000bf25270 */
[----:B------:R-:W-:Y:S02]  /*15a0*/  ULOP3.LUT UR21, UR26, 0xffff, URZ, 0xc0, !UPT ;  /* 0x0000ffff1a157892 */ /* 0x000fe4000f8ec0ff */
[----:B------:R-:W-:Y:S02]  /*15b0*/  UISETP.NE.AND UP0, UPT, UR17, 0x2, UPT ;  /* 0x000000021100788c */ /* 0x000fe4000bf05270 */
[----:B------:R-:W-:Y:S02]  /*15c0*/  ULOP3.LUT UR22, UR27, 0x1000, URZ, 0xc0, !UPT ;  /* 0x000010001b167892 */ /* 0x000fe4000f8ec0ff */
[----:B------:R-:W-:Y:S02]  /*15d0*/  ULOP3.LUT UR46, UR46, 0x80, URZ, 0xc0, !UPT ;  /* 0x000000802e2e7892 */ /* 0x000fe4000f8ec0ff */
[----:B------:R-:W-:Y:S01]  /*15e0*/  USHF.L.U32 UR21, UR30, UR21, URZ ;  /* 0x000000151e157299 */ /* 0x000fe200080006ff */
[----:B------:R-:W-:Y:S11]  /*15f0*/  BRA.U UP1, `(.L_x_19) ;  /* 0x0000000101447547 */ /* 0x000ff6000b800000 */
[----:B------:R-:W1:Y:S01]  /*1600*/  LDCU.128 UR8, c[0x0][0xb10] ;  /* 0x00016200ff0877ac */ /* 0x000e620008000c00 */
[----:B------:R-:W2:Y:S01]  /*1610*/  LDCU UR12, c[0x0][0xb0c] ;  /* 0x00016180ff0c77ac */ /* 0x000ea20008000800 */
[----:B------:R-:W3:Y:S01]  /*1620*/  LDCU UR13, c[0x0][0xb20] ;  /* 0x00016400ff0d77ac */ /* 0x000ee20008000800 */
[----:B-1----:R-:W-:Y:S02]  /*1630*/  UIMAD.WIDE.U32 UR6, UR16, UR8, URZ ;  /* 0x00000008100672a5 */ /* 0x002fe4000f8e00ff */
[----:B------:R-:W-:Y:S02]  /*1640*/  UIMAD.WIDE.U32 UR4, UR20, UR11, URZ ;  /* 0x0000000b140472a5 */ /* 0x000fe4000f8e00ff */
[----:B--2---:R-:W-:Y:S02]  /*1650*/  UISETP.NE.AND UP2, UPT, UR12, 0x1, UPT ;  /* 0x000000010c00788c */ /* 0x004fe4000bf45270 */
[----:B------:R-:W-:Y:S01]  /*1660*/  UISETP.NE.AND UP1, UPT, UR10, 0x1, UPT ;  /* 0x000000010a00788c */ /* 0x000fe2000bf25270 */
[----:B------:R-:W-:-:S02]  /*1670*/  UMOV UR6, UR7 ;  /* 0x0000000700067c82 */ /* 0x000fc40008000000 */
[----:B------:R-:W-:Y:S01]  /*1680*/  UMOV UR4, UR5 ;  /* 0x0000000500047c82 */ /* 0x000fe20008000000 */
[----:B------:R-:W-:Y:S02]  /*1690*/  USHF.R.U32.HI UR6, URZ, UR9, UR6 ;  /* 0x00000009ff067299 */ /* 0x000fe40008011606 */
[----:B---3--:R-:W-:Y:S02]  /*16a0*/  USHF.R.U32.HI UR4, URZ, UR13, UR4 ;  /* 0x0000000dff047299 */ /* 0x008fe40008011604 */
[----:B------:R-:W-:Y:S02]  /*16b0*/  USEL UR5, UR16, UR6, !UP2 ;  /* 0x0000000610057287 */ /* 0x000fe4000d000000 */
[----:B------:R-:W-:-:S04]  /*16c0*/  USEL UR4, UR20, UR4, !UP1 ;  /* 0x0000000414047287 */ /* 0x000fc8000c800000 */
[----:B------:R-:W-:Y:S02]  /*16d0*/  UIADD3 UR6, UPT, UPT, UR5, -UR4, URZ ;  /* 0x8000000405067290 */ /* 0x000fe4000fffe0ff */
[----:B------:R-:W-:Y:S02]  /*16e0*/  UIADD3 UR4, UPT, UPT, -UR5, UR4, URZ ;  /* 0x0000000405047290 */ /* 0x000fe4000fffe1ff */
[----:B------:R-:W-:Y:S02]  /*16f0*/  UIMAD UR20, UR6, UR10, UR20 ;  /* 0x0000000a061472a4 */ /* 0x000fe4000f8e0214 */
[----:B------:R-:W-:-:S12]  /*1700*/  UIMAD UR16, UR4, UR12, UR16 ;  /* 0x0000000c041072a4 */ /* 0x000fd8000f8e0210 */
.L_x_19:
[----:B------:R-:W-:Y:S05]  /*1710*/  BRA.U !UP5, `(.L_x_20) ;  /* 0x000000010d0c7547 */ /* 0x000fea000b800000 */
[----:B------:R-:W-:Y:S01]  /*1720*/  UCGABAR_WAIT ;  /* 0x0000000000007dc7 */ /* 0x000fe20008000000 */
[----:B------:R-:W-:Y:S01]  /*1730*/  CCTL.IVALL ;  /* 0x00000000ff00798f */ /* 0x000fe20002000000 */
[----:B------:R-:W-:Y:S05]  /*1740*/  BRA `(.L_x_21) ;  /* 0x0000000000047947 */ /* 0x000fea0003800000 */
.L_x_20:
[----:B------:R-:W-:Y:S06]  /*1750*/  BAR.SYNC.DEFER_BLOCKING 0x0 ;  /* 0x0000000000007b1d */ /* 0x000fec0000010000 */
.L_x_21:
[----:B------:R-:W-:Y:S05]  /*1760*/  BRA.U UP0, `(.L_x_22) ;  /* 0x0000001100bc7547 */ /* 0x000fea000b800000 */
[----:B------:R-:W1:Y:S01]  /*1770*/  LDCU UR6, c[0x0][0x38c] ;  /* 0x00007180ff0677ac */ /* 0x000e620008000800 */
[----:B------:R-:W-:Y:S01]  /*1780*/  PLOP3.LUT P1, PT, PT, PT, UP3, 0x80, 0x8 ;  /* 0x000000000008781c */ /* 0x000fe20003f2f038 */
[----:B------:R-:W-:Y:S01]  /*1790*/  IMAD.MOV.U32 R12, RZ, RZ, 0x1 ;  /* 0x00000001ff0c7424 */ /* 0x000fe200078e00ff */
[----:B------:R-:W-:Y:S02]  /*17a0*/  ISETP.NE.AND P2, PT, R3, RZ, P3 ;  /* 0x000000ff0300720c */ /* 0x000fe40001f45270 */
[----:B------:R-:W-:Y:S02]  /*17b0*/  CS2R R10, SRZ ;  /* 0x00000000000a7805 */ /* 0x000fe4000001ff00 */
[----:B------:R-:W-:Y:S01]  /*17c0*/  PLOP3.LUT P1, PT, P1, PT, PT, 0x8, 0x80 ;  /* 0x000000000080781c */ /* 0x000fe20000f2e170 */
[----:B------:R-:W-:Y:S01]  /*17d0*/  IMAD.MOV.U32 R9, RZ, RZ, RZ ;  /* 0x000000ffff097224 */ /* 0x000fe200078e00ff */
[----:B------:R-:W2:Y:S01]  /*17e0*/  LDCU UR38, c[0x0][0x370] ;  /* 0x00006e00ff2677ac */ /* 0x000ea20008000800 */
[----:B------:R-:W-:Y:S01]  /*17f0*/  IMAD.MOV.U32 R8, RZ, RZ, 0x1 ;  /* 0x00000001ff087424 */ /* 0x000fe200078e00ff */
[----:B------:R-:W3:Y:S01]  /*1800*/  LDCU.64 UR26, c[0x0][0x348] ;  /* 0x00006900ff1a77ac */ /* 0x000ee20008000a00 */
[----:B------:R-:W-:Y:S01]  /*1810*/  ULEA.HI UR43, UR22, UR46, URZ, 0x1a ;  /* 0x0000002e162b7291 */ /* 0x000fe2000f8fd0ff */
[----:B------:R-:W4:Y:S01]  /*1820*/  LDCU UR37, c[0x0][0x374] ;  /* 0x00006e80ff2577ac */ /* 0x000f220008000800 */
[----:B-1----:R-:W-:-:S02]  /*1830*/  UIADD3 UR5, UPT, UPT, UR6, 0x3f, URZ ;  /* 0x0000003f06057890 */ /* 0x002fc4000fffe0ff */
[----:B------:R-:W-:Y:S02]  /*1840*/  UIADD3 UR47, UPT, UPT, UR6, 0x7e, URZ ;  /* 0x0000007e062f7890 */ /* 0x000fe4000fffe0ff */
[----:B------:R-:W-:Y:S01]  /*1850*/  USHF.R.S32.HI UR4, URZ, 0x1f, UR5 ;  /* 0x0000001fff047899 */ /* 0x000fe20008011405 */
[----:B------:R-:W-:-:S03]  /*1860*/  UMOV UR7, URZ ;  /* 0x000000ff00077c82 */ /* 0x000fc60008000000 */
[----:B------:R-:W-:Y:S02]  /*1870*/  ULEA.HI UR4, UR4, UR5, URZ, 0x6 ;  /* 0x0000000504047291 */ /* 0x000fe4000f8f30ff */
[----:B------:R-:W-:Y:S02]  /*1880*/  UIADD3 UR5, UPT, UPT, UR6, -0x1, URZ ;  /* 0xffffffff06057890 */ /* 0x000fe4000fffe0ff */
[----:B------:R-:W-:Y:S02]  /*1890*/  USHF.R.S32.HI UR40, URZ, 0x6, UR4 ;  /* 0x00000006ff287899 */ /* 0x000fe40008011404 */
[----:B------:R-:W-:Y:S02]  /*18a0*/  UISETP.GE.U32.AND UP1, UPT, UR5, -0x7f, UPT ;  /* 0xffffff810500788c */ /* 0x000fe4000bf26070 */
[----:B------:R-:W-:-:S04]  /*18b0*/  UISETP.LT.U32.AND UP0, UPT, UR40, 0x3, UPT ;  /* 0x000000032800788c */ /* 0x000fc8000bf01070 */
[----:B------:R-:W-:Y:S02]  /*18c0*/  USEL UR39, UR40, 0x3, UP0 ;  /* 0x0000000328277887 */ /* 0x000fe40008000000 */
[----:B------:R-:W-:Y:S02]  /*18d0*/  UISETP.NE.AND UP0, UPT, UR17, URZ, UPT ;  /* 0x000000ff1100728c */ /* 0x000fe4000bf05270 */
[----:B------:R-:W-:Y:S02]  /*18e0*/  UIADD3 UR4, UPT, UPT, UR39, -0x1, URZ ;  /* 0xffffffff27047890 */ /* 0x000fe4000fffe0ff */
[----:B------:R-:W-:Y:S02]  /*18f0*/  @UP1 UIADD3 UR4, UPT, UPT, UR39, URZ, URZ ;  /* 0x000000ff27041290 */ /* 0x000fe4000fffe0ff */
[----:B------:R-:W-:Y:S02]  /*1900*/  USEL UR23, UR41, 0x2, UP0 ;  /* 0x0000000229177887 */ /* 0x000fe40008000000 */
[----:B------:R-:W-:-:S02]  /*1910*/  UIADD3 UR44, UPT, UPT, UR40, -UR39, URZ ;  /* 0x80000027282c7290 */ /* 0x000fc4000fffe0ff */
[----:B------:R-:W-:Y:S02]  /*1920*/  UIADD3 UR25, UPT, UPT, UR4, 0x1, URZ ;  /* 0x0000000104197890 */ /* 0x000fe4000fffe0ff */
[----:B--234-:R-:W-:-:S12]  /*1930*/  UIADD3 UR41, UPT, UPT, -UR4, URZ, URZ ;  /* 0x000000ff04297290 */ /* 0x01cfd8000fffe1ff */
.L_x_42:
[----:B------:R-:W-:Y:S01]  /*1940*/  UISETP.NE.AND UP0, UPT, UR45, URZ, UPT ;  /* 0x000000ff2d00728c */ /* 0x000fe2000bf05270 */
[----:B-1----:R-:W1:Y:S08]  /*1950*/  S2UR UR45, SR_CgaCtaId ;  /* 0x00000000002d79c3 */ /* 0x002e700000008800 */
[----:B------:R-:W-:Y:S05]  /*1960*/  BRA.U UP0, `(.L_x_23) ;  /* 0x0000000100347547 */ /* 0x000fea000b800000 */
[----:B------:R-:W2:Y:S01]  /*1970*/  S2R R0, SR_CgaCtaId ;  /* 0x0000000000007919 */ /* 0x000ea20000008800 */
[----:B------:R-:W-:Y:S02]  /*1980*/  MOV R3, 0x400 ;  /* 0x0000040000037802 */ /* 0x000fe40000000f00 */
[----:B------:R-:W-:Y:S02]  /*1990*/  SHF.L.U32 R2, R8, 0x1f, RZ ;  /* 0x0000001f08027819 */ /* 0x000fe400000006ff */
[----:B--2---:R-:W-:-:S05]  /*19a0*/  LEA R0, R0, R3, 0x18 ;  /* 0x0000000300007211 */ /* 0x004fca00078ec0ff */
[----:B------:R-:W-:-:S04]  /*19b0*/  IMAD R3, R9, 0x8, R0 ;  /* 0x0000000809037824 */ /* 0x000fc800078e0200 */
[----:B------:R-:W2:Y:S02]  /*19c0*/  SYNCS.PHASECHK.TRANS64.TRYWAIT P0, [R3+URZ+0xd0], R2 ;  /* 0x0000d002030075a7 */ /* 0x000ea400080011ff */
[----:B--2---:R-:W-:Y:S05]  /*19d0*/  @!P0 BRA `(.L_x_24) ;  /* 0x000000a000688947 */ /* 0x004fea0003800000 */
.L_x_143:
[----:B------:R-:W-:Y:S01]  /*19e0*/  VIADD R9, R9, 0x1 ;  /* 0x0000000109097836 */ /* 0x000fe20000000000 */
[----:B------:R2:W-:Y:S04]  /*19f0*/  SYNCS.ARRIVE.TRANS64.A1T0 RZ, [R3+URZ+0xc0], RZ ;  /* 0x0000c0ff03ff79a7 */ /* 0x0005e800081000ff */
[----:B------:R-:W-:-:S04]  /*1a00*/  ISETP.NE.AND P0, PT, R9, 0x2, PT ;  /* 0x000000020900780c */ /* 0x000fc80003f05270 */
[----:B------:R-:W-:Y:S02]  /*1a10*/  SEL R9, R9, RZ, P0 ;  /* 0x000000ff09097207 */ /* 0x000fe40000000000 */
[----:B--2---:R-:W-:-:S04]  /*1a20*/  SEL R3, RZ, 0x1, P0 ;  /* 0x00000001ff037807 */ /* 0x004fc80000000000 */
[----:B------:R-:W-:-:S07]  /*1a30*/  LOP3.LUT R8, R8, R3, RZ, 0x3c, !PT ;  /* 0x0000000308087212 */ /* 0x000fce00078e3cff */
.L_x_23:
[----:B------:R-:W-:Y:S01]  /*1a40*/  UMOV UR6, 0x400 ;  /* 0x0000040000067882 */ /* 0x000fe20000000000 */
[----:B------:R-:W-:Y:S01]  /*1a50*/  SHF.L.U32 R0, R12, 0x1f, RZ ;  /* 0x0000001f0c007819 */ /* 0x000fe200000006ff */
[----:B-1----:R-:W-:Y:S02]  /*1a60*/  ULEA UR6, UR45, UR6, 0x18 ;  /* 0x000000062d067291 */ /* 0x002fe4000f8ec0ff */
[----:B------:R-:W-:Y:S02]  /*1a70*/  UISETP.GE.U32.AND UP0, UPT, UR47, 0x7f, UPT ;  /* 0x0000007f2f00788c */ /* 0x000fe4000bf06070 */
[----:B------:R-:W-:Y:S02]  /*1a80*/  ULEA UR4, UR7, UR6, 0x3 ;  /* 0x0000000607047291 */ /* 0x000fe4000f8e18ff */
[----:B------:R-:W-:Y:S01]  /*1a90*/  ULEA UR11, UR20, UR46, 0x8 ;  /* 0x0000002e140b7291 */ /* 0x000fe2000f8e40ff */
[----:B------:R-:W-:-:S06]  /*1aa0*/  UMOV UR13, URZ ;  /* 0x000000ff000d7c82 */ /* 0x000fcc0008000000 */
[----:B------:R1:W2:Y:S01]  /*1ab0*/  SYNCS.PHASECHK.TRANS64.TRYWAIT P0, [UR4+0x18], R0 ;  /* 0x00001800ff0075a7 */ /* 0x0002a20008001104 */
[----:B------:R-:W-:-:S04]  /*1ac0*/  ULEA.HI UR4, UR16, UR16, URZ, 0x1 ;  /* 0x0000001010047291 */ /* 0x000fc8000f8f08ff */
[----:B------:R-:W-:-:S04]  /*1ad0*/  USHF.L.U32 UR4, UR4, 0x7, URZ ;  /* 0x0000000704047899 */ /* 0x000fc800080006ff */
[----:B------:R-:W-:-:S04]  /*1ae0*/  ULOP3.LUT UR35, UR4, 0xffffff00, URZ, 0xc0, !UPT ;  /* 0xffffff0004237892 */ /* 0x000fc8000f8ec0ff */
[----:B------:R-:W-:Y:S01]  /*1af0*/  UIADD3 UR35, UPT, UPT, UR43, UR35, URZ ;  /* 0x000000232b237290 */ /* 0x000fe2000fffe0ff */
[----:B------:R-:W-:Y:S11]  /*1b00*/  BRA.U !UP0, `(.L_x_25) ;  /* 0x0000000108c47547 */ /* 0x000ff6000b800000 */
[----:B------:R-:W-:Y:S01]  /*1b10*/  UMOV UR16, UR41 ;  /* 0x0000002900107c82 */ /* 0x000fe20008000000 */
[----:B------:R-:W-:Y:S01]  /*1b20*/  UMOV UR4, UR7 ;  /* 0x0000000700047c82 */ /* 0x000fe20008000000 */
[----:B------:R-:W-:-:S05]  /*1b30*/  UMOV UR34, URZ ;  /* 0x000000ff00227c82 */ /* 0x000fca0008000000 */
.L_x_31:
[----:B------:R-:W-:Y:S01]  /*1b40*/  ULEA UR33, UR4, UR6, 0x3 ;  /* 0x0000000604217291 */ /* 0x000fe2000f8e18ff */
[----:B------:R-:W-:Y:S01]  /*1b50*/  @P3 MOV R2, 0x8000 ;  /* 0x0000800000023802 */ /* 0x000fe20000000f00 */
[----:B--234-:R-:W-:Y:S10]  /*1b60*/  @P0 BRA `(.L_x_26) ;  /* 0x00000000000c0947 */ /* 0x01cff40003800000 */
[----:B------:R-:W-:-:S04]  /*1b70*/  SHF.L.U32 R3, R12, 0x1f, RZ ;  /* 0x0000001f0c037819 */ /* 0x000fc800000006ff */
[----:B------:R-:W2:Y:S02]  /*1b80*/  SYNCS.PHASECHK.TRANS64.TRYWAIT P0, [UR33+0x18], R3 ;  /* 0x00001803ff0075a7 */ /* 0x000ea40008001121 */
[----:B--2---:R-:W-:Y:S05]  /*1b90*/  @!P0 BRA `(.L_x_27) ;  /* 0x000000a0000c8947 */ /* 0x004fea0003800000 */
.L_x_26:
[----:B------:R2:W-:Y:S01]  /*1ba0*/  @P3 SYNCS.ARRIVE.TRANS64 RZ, [UR33], R2 ;  /* 0x00000002ffff39a7 */ /* 0x0005e20008000021 */
[----:B------:R-:W-:Y:S02]  /*1bb0*/  ULOP3.LUT UR5, UR23, 0x2, URZ, 0xfc, !UPT ;  /* 0x0000000217057892 */ /* 0x000fe4000f8efcff */
[----:B------:R-:W-:Y:S02]  /*1bc0*/  UIADD3 UR16, UPT, UPT, UR16, 0x1, URZ ;  /* 0x0000000110107890 */ /* 0x000fe4000fffe0ff */
[----:B------:R-:W-:Y:S02]  /*1bd0*/  UISETP.NE.AND UP0, UPT, UR5, 0x2, UPT ;  /* 0x000000020500788c */ /* 0x000fe4000bf05270 */
[----:B------:R-:W-:-:S07]  /*1be0*/  UISETP.NE.AND UP2, UPT, UR16, 0x1, UPT ;  /* 0x000000011000788c */ /* 0x000fce000bf45270 */
[----:B------:R-:W-:Y:S05]  /*1bf0*/  BRA.U UP0, `(.L_x_28) ;  /* 0x0000000100047547 */ /* 0x000fea000b800000 */
[----:B------:R-:W-:Y:S05]  /*1c00*/  BPT.TRAP 0x1 ;  /* 0x000000040000795c */ /* 0x000fea0000300000 */
.L_x_28:
[----:B------:R-:W-:Y:S04]  /*1c10*/  BSSY.RECONVERGENT B0, `(.L_x_29) ;  /* 0x0000003000007945 */ /* 0x000fe80003800200 */
[----:B------:R-:W-:Y:S05]  /*1c20*/  @!P2 BRA `(.L_x_30) ;  /* 0x000000000004a947 */ /* 0x000fea0003800000 */
[----:B------:R-:W-:Y:S05]  /*1c30*/  BPT.TRAP 0x1 ;  /* 0x000000040000795c */ /* 0x000fea0000300000 */
.L_x_30:
[----:B------:R-:W-:Y:S05]  /*1c40*/  BSYNC.RECONVERGENT B0 ;  /* 0x0000000000007941 */ /* 0x000fea0003800200 */
.L_x_29:
[----:B------:R-:W-:Y:S02]  /*1c50*/  UIADD3 UR5, UPT, UPT, UR4, 0x1, URZ ;  /* 0x0000000104057890 */ /* 0x000fe4000fffe0ff */
[----:B------:R-:W-:Y:S02]  /*1c60*/  UIADD3 UR14, UP1, UPT, UR26, 0x80, URZ ;  /* 0x000000801a0e7890 */ /* 0x000fe4000ff3e0ff */
[----:B------:R-:W-:Y:S02]  /*1c70*/  UISETP.NE.AND UP0, UPT, UR5, 0x3, UPT ;  /* 0x000000030500788c */ /* 0x000fe4000bf05270 */
[----:B------:R-:W-:Y:S02]  /*1c80*/  ULOP3.LUT UR33, UR33, 0xfefffff8, URZ, 0xc0, !UPT ;  /* 0xfefffff821217892 */ /* 0x000fe4000f8ec0ff */
[----:B------:R-:W-:Y:S02]  /*1c90*/  USEL UR8, URZ, 0x1, UP0 ;  /* 0x00000001ff087887 */ /* 0x000fe40008000000 */
[----:B------:R-:W-:-:S02]  /*1ca0*/  USEL UR7, UR5, URZ, UP0 ;  /* 0x000000ff05077287 */ /* 0x000fc40008000000 */
[----:B------:R-:W-:Y:S02]  /*1cb0*/  UIADD3.X UR15, UPT, UPT, URZ, UR27, URZ, UP1, !UPT ;  /* 0x0000001bff0f7290 */ /* 0x000fe40008ffe4ff */
[----:B------:R-:W-:Y:S01]  /*1cc0*/  ULEA UR5, UR7, UR6, 0x3 ;  /* 0x0000000607057291 */ /* 0x000fe2000f8e18ff */
[----:B------:R-:W-:Y:S01]  /*1cd0*/  LOP3.LUT R12, R12, UR8, RZ, 0x3c, !PT ;  /* 0x000000080c0c7c12 */ /* 0x000fe2000f8e3cff */
[----:B------:R-:W-:Y:S02]  /*1ce0*/  USHF.L.U32 UR8, UR4, 0xd, URZ ;  /* 0x0000000d04087899 */ /* 0x000fe400080006ff */
[----:B------:R-:W-:Y:S01]  /*1cf0*/  UIADD3 UR4, UP0, UPT, UR26, 0x180, URZ ;  /* 0x000001801a047890 */ /* 0x000fe2000ff1e0ff */
[----:B-1----:R-:W-:Y:S01]  /*1d00*/  SHF.L.U32 R0, R12, 0x1f, RZ ;  /* 0x0000001f0c007819 */ /* 0x002fe200000006ff */
[----:B------:R-:W-:Y:S02]  /*1d10*/  ULOP3.LUT UR32, UR8, UR22, URZ, 0xfc, !UPT ;  /* 0x0000001608207292 */ /* 0x000fe4000f8efcff */
[----:B------:R-:W-:Y:S01]  /*1d20*/  UPRMT UR13, URZ, 0x5410, UR21 ;  /* 0x00005410ff0d7896 */ /* 0x000fe20008000015 */
[----:B------:R3:W4:Y:S01]  /*1d30*/  SYNCS.PHASECHK.TRANS64.TRYWAIT P0, [UR5+0x18], R0 ;  /* 0x00001800ff0075a7 */ /* 0x0007220008001105 */
[----:B------:R-:W-:-:S02]  /*1d40*/  UIADD3 UR32, UPT, UPT, UR6, 0xc400, UR32 ;  /* 0x0000c40006207890 */ /* 0x000fc4000fffe020 */
[----:B------:R-:W-:Y:S02]  /*1d50*/  UIADD3 UR8, UPT, UPT, UR6, 0x12400, UR8 ;  /* 0x0001240006087890 */ /* 0x000fe4000fffe008 */
[----:B------:R-:W-:Y:S01]  /*1d60*/  UIADD3.X UR5, UPT, UPT, URZ, UR27, URZ, UP0, !UPT ;  /* 0x0000001bff057290 */ /* 0x000fe200087fe4ff */
[----:B------:R-:W-:Y:S01]  /*1d70*/  UMOV UR18, 0x0 ;  /* 0x0000000000127882 */ /* 0x000fe20000000000 */
[----:B------:R-:W-:Y:S01]  /*1d80*/  UMOV UR19, 0x10000000 ;  /* 0x1000000000137882 */ /* 0x000fe20000000000 */
[----:B------:R-:W-:Y:S01]  /*1d90*/  UMOV UR10, UR34 ;  /* 0x00000022000a7c82 */ /* 0x000fe20008000000 */
[----:B------:R-:W-:Y:S01]  /*1da0*/  UMOV UR12, UR36 ;  /* 0x00000024000c7c82 */ /* 0x000fe20008000000 */
[----:B------:R-:W-:Y:S01]  /*1db0*/  UMOV UR9, UR33 ;  /* 0x0000002100097c82 */ /* 0x000fe20008000000 */
[----:B------:R1:W-:Y:S03]  /*1dc0*/  UTMALDG.3D.MULTICAST.2CTA [UR32], [UR14], UR13, desc[UR18] ;  /* 0x000012200e0073b4 */ /* 0x0003e6000821180d */
[----:B------:R2:W-:Y:S01]  /*1dd0*/  UTMALDG.3D.2CTA [UR8], [UR4], desc[UR18] ;  /* 0x00001208040075b4 */ /* 0x0005e20008211000 */
[----:B-1----:R-:W-:Y:S01]  /*1de0*/  UIADD3 UR34, UPT, UPT, UR34, 0x40, URZ ;  /* 0x0000004022227890 */ /* 0x002fe2000fffe0ff */
[----:B------:R-:W-:Y:S01]  /*1df0*/  UMOV UR13, UR25 ;  /* 0x00000019000d7c82 */ /* 0x000fe20008000000 */
[----:B--2---:R-:W-:Y:S01]  /*1e00*/  UMOV UR4, UR7 ;  /* 0x0000000700047c82 */ /* 0x004fe20008000000 */
[----:B------:R-:W-:Y:S09]  /*1e10*/  BRA.U UP2, `(.L_x_31) ;  /* 0xfffffffd02487547 */ /* 0x000ff2000b83ffff */
.L_x_25:
[----:B------:R-:W-:Y:S01]  /*1e20*/  ULEA UR4, UR7, UR6, 0x3 ;  /* 0x0000000607047291 */ /* 0x000fe2000f8e18ff */
[----:B-1-3--:R-:W-:Y:S01]  /*1e30*/  SHF.L.U32 R0, R12, 0x1f, RZ ;  /* 0x0000001f0c007819 */ /* 0x00afe200000006ff */
[----:B------:R-:W-:Y:S01]  /*1e40*/  @!P1 SYNCS.ARRIVE.TRANS64.A1T0 RZ, [UR6+0x78], RZ ;  /* 0x000078ffffff99a7 */ /* 0x000fe20008100006 */
[----:B------:R-:W-:-:S06]  /*1e50*/  UISETP.GT.AND UP0, UPT, UR40, UR39, UPT ;  /* 0x000000272800728c */ /* 0x000fcc000bf04270 */
[----:B--2-4-:R1:W2:Y:S03]  /*1e60*/  SYNCS.PHASECHK.TRANS64.TRYWAIT P0, [UR4+0x18], R0 ;  /* 0x00001800ff0075a7 */ /* 0x0142a60008001104 */
[----:B------:R-:W-:Y:S05]  /*1e70*/  BRA.U !UP0, `(.L_x_32) ;  /* 0x0000000108c47547 */ /* 0x000fea000b800000 */
[----:B------:R-:W-:Y:S01]  /*1e80*/  UIADD3 UR24, UPT, UPT, UR44, UR13, URZ ;  /* 0x0000000d2c187290 */ /* 0x000fe2000fffe0ff */
[----:B------:R-:W-:-:S11]  /*1e90*/  UMOV UR4, UR7 ;  /* 0x0000000700047c82 */ /* 0x000fd60008000000 */
.L_x_38:
[----:B------:R-:W-:Y:S01]  /*1ea0*/  ULEA UR17, UR4, UR6, 0x3 ;  /* 0x0000000604117291 */ /* 0x000fe2000f8e18ff */
[----:B--2---:R-:W-:Y:S01]  /*1eb0*/  @P3 MOV R2, 0x8000 ;  /* 0x0000800000023802 */ /* 0x004fe20000000f00 */
[----:B--2-4-:R-:W-:Y:S10]  /*1ec0*/  @P0 BRA `(.L_x_33) ;  /* 0x00000000000c0947 */ /* 0x014ff40003800000 */
[----:B------:R-:W-:-:S04]  /*1ed0*/  SHF.L.U32 R3, R12, 0x1f, RZ ;  /* 0x0000001f0c037819 */ /* 0x000fc800000006ff */
[----:B------:R-:W2:Y:S02]  /*1ee0*/  SYNCS.PHASECHK.TRANS64.TRYWAIT P0, [UR17+0x18], R3 ;  /* 0x00001803ff0075a7 */ /* 0x000ea40008001111 */
[----:B--2---:R-:W-:Y:S05]  /*1ef0*/  @!P0 BRA `(.L_x_34) ;  /* 0x0000009c004c8947 */ /* 0x004fea0003800000 */
.L_x_33:
[----:B------:R2:W-:Y:S01]  /*1f00*/  @P3 SYNCS.ARRIVE.TRANS64 RZ, [UR17], R2 ;  /* 0x00000002ffff39a7 */ /* 0x0005e20008000011 */
[----:B------:R-:W-:-:S04]  /*1f10*/  ULOP3.LUT UR5, UR23, 0x2, URZ, 0xfc, !UPT ;  /* 0x0000000217057892 */ /* 0x000fc8000f8efcff */
[----:B------:R-:W-:-:S09]  /*1f20*/  UISETP.NE.AND UP0, UPT, UR5, 0x2, UPT ;  /* 0x000000020500788c */ /* 0x000fd2000bf05270 */
[----:B------:R-:W-:Y:S05]  /*1f30*/  BRA.U UP0, `(.L_x_35) ;  /* 0x0000000100047547 */ /* 0x000fea000b800000 */
[----:B------:R-:W-:Y:S05]  /*1f40*/  BPT.TRAP 0x1 ;  /* 0x000000040000795c */ /* 0x000fea0000300000 */
.L_x_35:
[----:B------:R-:W-:Y:S04]  /*1f50*/  BSSY.RECONVERGENT B0, `(.L_x_36) ;  /* 0x0000003000007945 */ /* 0x000fe80003800200 */
[----:B------:R-:W-:Y:S05]  /*1f60*/  @!P2 BRA `(.L_x_37) ;  /* 0x000000000004a947 */ /* 0x000fea0003800000 */
[----:B------:R-:W-:Y:S05]  /*1f70*/  BPT.TRAP 0x1 ;  /* 0x000000040000795c */ /* 0x000fea0000300000 */
.L_x_37:
[----:B------:R-:W-:Y:S05]  /*1f80*/  BSYNC.RECONVERGENT B0 ;  /* 0x0000000000007941 */ /* 0x000fea0003800200 */
.L_x_36:
[----:B------:R-:W-:Y:S02]  /*1f90*/  UIADD3 UR5, UPT, UPT, UR4, 0x1, URZ ;  /* 0x0000000104057890 */ /* 0x000fe4000fffe0ff */
[----:B------:R-:W-:Y:S02]  /*1fa0*/  USHF.L.U32 UR18, UR13, 0x6, URZ ;  /* 0x000000060d127899 */ /* 0x000fe400080006ff */
[----:B------:R-:W-:Y:S02]  /*1fb0*/  UISETP.NE.AND UP0, UPT, UR5, 0x3, UPT ;  /* 0x000000030500788c */ /* 0x000fe4000bf05270 */
[----:B------:R-:W-:Y:S02]  /*1fc0*/  ULOP3.LUT UR17, UR17, 0xfefffff8, URZ, 0xc0, !UPT ;  /* 0xfefffff811117892 */ /* 0x000fe4000f8ec0ff */
[----:B------:R-:W-:Y:S02]  /*1fd0*/  USEL UR8, URZ, 0x1, UP0 ;  /* 0x00000001ff087887 */ /* 0x000fe40008000000 */
[----:B------:R-:W-:-:S02]  /*1fe0*/  USEL UR7, UR5, URZ, UP0 ;  /* 0x000000ff05077287 */ /* 0x000fc40008000000 */
[----:B------:R-:W-:Y:S02]  /*1ff0*/  UIADD3 UR14, UP0, UPT, UR26, 0x180, URZ ;  /* 0x000001801a0e7890 */ /* 0x000fe4000ff1e0ff */
        /* <DEDUP_REMOVED lines=9> */
[----:B------:R-:W-:Y:S02]  /*2090*/  UIADD3.X UR5, UPT, UPT, URZ, UR27, URZ, UP1, !UPT ;  /* 0x0000001bff057290 */ /* 0x000fe40008ffe4ff */
[----:B------:R-:W-:Y:S02]  /*20a0*/  UIADD3 UR8, UPT, UPT, UR6, 0x12400, UR8 ;  /* 0x0001240006087890 */ /* 0x000fe4000fffe008 */
[----:B------:R-:W-:Y:S01]  /*20b0*/  UIADD3.X UR15, UPT, UPT, URZ, UR27, URZ, UP0, !UPT ;  /* 0x0000001bff0f7290 */ /* 0x000fe200087fe4ff */
[----:B------:R-:W-:Y:S01]  /*20c0*/  UMOV UR28, 0x0 ;  /* 0x00000000001c7882 */ /* 0x000fe20000000000 */
[----:B------:R-:W-:Y:S01]  /*20d0*/  UMOV UR29, 0x10000000 ;  /* 0x10000000001d7882 */ /* 0x000fe20000000000 */
[----:B------:R-:W-:Y:S01]  /*20e0*/  UMOV UR19, UR35 ;  /* 0x0000002300137c82 */ /* 0x000fe20008000000 */
[----:B------:R-:W-:Y:S01]  /*20f0*/  UMOV UR20, UR36 ;  /* 0x0000002400147c82 */ /* 0x000fe20008000000 */
[----:B------:R-:W-:Y:S01]  /*2100*/  UMOV UR12, UR36 ;  /* 0x00000024000c7c82 */ /* 0x000fe20008000000 */
[----:B------:R1:W-:Y:S01]  /*2110*/  UTMALDG.3D.MULTICAST.2CTA [UR16], [UR4], UR10, desc[UR28] ;  /* 0x00001c10040073b4 */ /* 0x0003e2000821180a */
[----:B------:R-:W-:Y:S01]  /*2120*/  UMOV UR9, UR17 ;  /* 0x0000001100097c82 */ /* 0x000fe20008000000 */
[----:B------:R-:W-:-:S04]  /*2130*/  UIADD3 UR13, UPT, UPT, UR13, 0x1, URZ ;  /* 0x000000010d0d7890 */ /* 0x000fc8000fffe0ff */
[----:B------:R-:W-:Y:S01]  /*2140*/  UISETP.NE.AND UP0, UPT, UR13, UR24, UPT ;  /* 0x000000180d00728c */ /* 0x000fe2000bf05270 */
[----:B-1----:R-:W-:Y:S01]  /*2150*/  UMOV UR10, UR18 ;  /* 0x00000012000a7c82 */ /* 0x002fe20008000000 */
[----:B------:R-:W-:Y:S01]  /*2160*/  UMOV UR4, UR7 ;  /* 0x0000000700047c82 */ /* 0x000fe20008000000 */
[----:B------:R3:W-:Y:S06]  /*2170*/  UTMALDG.3D.2CTA [UR8], [UR14], desc[UR28] ;  /* 0x00001c080e0075b4 */ /* 0x0007ec0008211000 */
[----:B---3--:R-:W-:Y:S05]  /*2180*/  BRA.U UP0, `(.L_x_38) ;  /* 0xfffffffd00447547 */ /* 0x008fea000b83ffff */
.L_x_32:
[C---:B------:R-:W-:Y:S01]  /*2190*/  LEA R3, R11.reuse, UR6, 0x3 ;  /* 0x000000060b037c11 */ /* 0x040fe2000f8e18ff */
[----:B------:R-:W-:Y:S01]  /*21a0*/  NOP ;  /* 0x0000000000007918 */ /* 0x000fe20000000000 */
[----:B-1----:R-:W-:Y:S02]  /*21b0*/  SHF.L.U32 R0, R10, 0x1f, RZ ;  /* 0x0000001f0a007819 */ /* 0x002fe400000006ff */
[----:B------:R-:W-:Y:S02]  /*21c0*/  LEA R5, R11, UR6, 0x4 ;  /* 0x000000060b057c11 */ /* 0x000fe4000f8e20ff */
[----:B--2-4-:R-:W1:Y:S02]  /*21d0*/  SYNCS.PHASECHK.TRANS64.TRYWAIT P0, [R3+URZ+0x80], R0 ;  /* 0x00008000030075a7 */ /* 0x014e6400080011ff */
[----:B-1----:R-:W-:Y:S05]  /*21e0*/  @!P0 BRA `(.L_x_39) ;  /* 0x0000009800a88947 */ /* 0x002fea0003800000 */
.L_x_146:
[----:B------:R-:W2:Y:S01]  /*21f0*/  LDS.128 R4, [R5+0xf0] ;  /* 0x0000f00005047984 */ /* 0x000ea20000000c00 */
[----:B------:R-:W-:Y:S01]  /*2200*/  UISETP.GE.AND UP0, UPT, UR42, 0x1, UPT ;  /* 0x000000012a00788c */ /* 0x000fe2000bf06270 */
[----:B------:R-:W-:Y:S01]  /*2210*/  @!PT LDS RZ, [RZ] ;  /* 0x00000000fffff984 */ /* 0x000fe20000000800 */
[----:B------:R-:W-:Y:S01]  /*2220*/  @!PT LDS RZ, [RZ] ;  /* 0x00000000fffff984 */ /* 0x000fe20000000800 */
[----:B------:R-:W-:Y:S01]  /*2230*/  @!PT LDS RZ, [RZ] ;  /* 0x00000000fffff984 */ /* 0x000fe20000000800 */
[----:B------:R-:W-:Y:S01]  /*2240*/  @!PT LDS RZ, [RZ] ;  /* 0x00000000fffff984 */ /* 0x000fe20000000800 */
[----:B------:R3:W-:Y:S06]  /*2250*/  MEMBAR.ALL.CTA ;  /* 0x0000000000007992 */ /* 0x0007ec0000008000 */
[----:B---3--:R-:W3:Y:S01]  /*2260*/  FENCE.VIEW.ASYNC.S ;  /* 0x00000000000073c6 */ /* 0x008ee20000000000 */
[----:B--2---:R-:W-:-:S13]  /*2270*/  LOP3.LUT P0, RZ, R6, 0x1, RZ, 0xc0, !PT ;  /* 0x0000000106ff7812 */ /* 0x004fda000780c0ff */
[----:B---3--:R-:W-:Y:S01]  /*2280*/  VOTEU.ANY UP1, P0 ;  /* 0x0000000000ff7886 */ /* 0x008fe20000020100 */
[----:B------:R-:W-:-:S13]  /*2290*/  PLOP3.LUT P0, PT, PT, PT, UP1, 0x80, 0x8 ;  /* 0x000000000008781c */ /* 0x000fda0003f0f018 */
[----:B-1----:R-:W-:Y:S02]  /*22a0*/  @P0 LOP3.LUT R0, R5, 0xffff, RZ, 0xc0, !PT ;  /* 0x0000ffff05000812 */ /* 0x002fe400078ec0ff */
[----:B------:R-:W-:Y:S02]  /*22b0*/  @P0 MOV R2, R4 ;  /* 0x0000000400020202 */ /* 0x000fe40000000f00 */
[----:B------:R-:W-:Y:S01]  /*22c0*/  @P0 R2UR UR5, R0 ;  /* 0x00000000000502ca */ /* 0x000fe200000e0000 */
[----:B------:R-:W-:Y:S01]  /*22d0*/  VIADD R0, R3, 0x90 ;  /* 0x0000009003007836 */ /* 0x000fe20000000000 */
[----:B------:R-:W-:Y:S02]  /*22e0*/  @P0 SHF.R.U32.HI R4, RZ, 0x10, R5 ;  /* 0x00000010ff040819 */ /* 0x000fe40000011605 */
[----:B------:R-:W-:Y:S02]  /*22f0*/  @P0 R2UR UR8, R2 ;  /* 0x00000000020802ca */ /* 0x000fe400000e0000 */
[----:B------:R-:W-:-:S02]  /*2300*/  PRMT R0, RZ, 0x654, R0 ;  /* 0x00000654ff007816 */ /* 0x000fc40000000000 */
[----:B------:R-:W-:Y:S02]  /*2310*/  @P0 R2UR UR4, R4 ;  /* 0x00000000040402ca */ /* 0x000fe400000e0000 */
[----:B------:R1:W-:Y:S03]  /*2320*/  SYNCS.ARRIVE.TRANS64.RED.A1T0 RZ, [R0+URZ], RZ ;  /* 0x000000ff00ff79a7 */ /* 0x0003e600081004ff */
[----:B------:R-:W-:-:S04]  /*2330*/  @UP1 UMOV UR30, UR5 ;  /* 0x00000005001e1c82 */ /* 0x000fc80008000000 */
[----:B------:R-:W-:-:S04]  /*2340*/  @UP1 UMOV UR31, UR8 ;  /* 0x00000008001f1c82 */ /* 0x000fc80008000000 */
[----:B------:R-:W-:Y:S01]  /*2350*/  @UP1 UMOV UR36, UR4 ;  /* 0x0000000400241c82 */ /* 0x000fe20008000000 */
[----:B------:R-:W-:Y:S05]  /*2360*/  BRA.U !UP0, `(.L_x_40) ;  /* 0x0000000108d47547 */ /* 0x000fea000b800000 */
[----:B------:R-:W2:Y:S01]  /*2370*/  LDCU.128 UR12, c[0x0][0xb10] ;  /* 0x00016200ff0c77ac */ /* 0x000ea20008000c00 */
[----:B------:R-:W3:Y:S01]  /*2380*/  LDCU UR24, c[0x0][0xb20] ;  /* 0x00016400ff1877ac */ /* 0x000ee20008000800 */
[----:B------:R-:W4:Y:S01]  /*2390*/  LDCU UR20, c[0x0][0xb0c] ;  /* 0x00016180ff1477ac */ /* 0x000f220008000800 */
[----:B------:R-:W1:Y:S01]  /*23a0*/  LDCU.64 UR10, c[0x0][0xb28] ;  /* 0x00016500ff0a77ac */ /* 0x000e620008000a00 */
[----:B------:R-:W-:Y:S02]  /*23b0*/  UISETP.NE.AND UP3, UPT, UR42, 0x1, UPT ;  /* 0x000000012a00788c */ /* 0x000fe4000bf65270 */
[----:B--2---:R-:W-:Y:S02]  /*23c0*/  UIMAD.WIDE.U32 UR8, UR37, UR15, URZ ;  /* 0x0000000f250872a5 */ /* 0x004fe4000f8e00ff */
[----:B------:R-:W-:Y:S02]  /*23d0*/  UIMAD.WIDE.U32 UR4, UR38, UR12, URZ ;  /* 0x0000000c260472a5 */ /* 0x000fe4000f8e00ff */
[----:B------:R-:W-:-:S02]  /*23e0*/  UISETP.NE.AND UP0, UPT, UR14, 0x1, UPT ;  /* 0x000000010e00788c */ /* 0x000fc4000bf05270 */
[----:B------:R-:W-:Y:S01]  /*23f0*/  UIMAD.WIDE.U32 UR28, UR30, UR15, URZ ;  /* 0x0000000f1e1c72a5 */ /* 0x000fe2000f8e00ff */
[----:B------:R-:W-:Y:S02]  /*2400*/  UMOV UR8, UR9 ;  /* 0x0000000900087c82 */ /* 0x000fe40008000000 */
[----:B------:R-:W-:Y:S01]  /*2410*/  UMOV UR4, UR5 ;  /* 0x0000000500047c82 */ /* 0x000fe20008000000 */
[----:B---3--:R-:W-:Y:S02]  /*2420*/  USHF.R.U32.HI UR8, URZ, UR24, UR8 ;  /* 0x00000018ff087299 */ /* 0x008fe40008011608 */
[----:B----4-:R-:W-:Y:S02]  /*2430*/  UISETP.NE.AND UP2, UPT, UR20, 0x1, UPT ;  /* 0x000000011400788c */ /* 0x010fe4000bf45270 */
[----:B------:R-:W-:Y:S02]  /*2440*/  USHF.R.U32.HI UR4, URZ, UR13, UR4 ;  /* 0x0000000dff047299 */ /* 0x000fe40008011604 */
[----:B------:R-:W-:-:S02]  /*2450*/  USEL UR5, UR37, UR8, !UP0 ;  /* 0x0000000825057287 */ /* 0x000fc4000c000000 */
[----:B------:R-:W-:Y:S02]  /*2460*/  USEL UR8, UR38, UR4, !UP2 ;  /* 0x0000000426087287 */ /* 0x000fe4000d000000 */
[----:B-1----:R-:W-:Y:S01]  /*2470*/  UIMAD.WIDE.U32 UR16, UR5, UR10, URZ ;  /* 0x0000000a051072a5 */ /* 0x002fe2000f8e00ff */
[----:B------:R-:W-:Y:S01]  /*2480*/  UMOV UR4, UR29 ;  /* 0x0000001d00047c82 */ /* 0x000fe20008000000 */
[----:B------:R-:W-:Y:S02]  /*2490*/  UIMAD.WIDE.U32 UR18, UR31, UR12, URZ ;  /* 0x0000000c1f1272a5 */ /* 0x000fe4000f8e00ff */
[----:B------:R-:W-:-:S03]  /*24a0*/  UIMAD.WIDE.U32 UR28, UR8, UR10, URZ ;  /* 0x0000000a081c72a5 */ /* 0x000fc6000f8e00ff */
[----:B------:R-:W-:Y:S01]  /*24b0*/  UMOV UR16, UR17 ;  /* 0x0000001100107c82 */ /* 0x000fe20008000000 */
[----:B------:R-:W-:Y:S02]  /*24c0*/  USHF.R.U32.HI UR4, URZ, UR24, UR4 ;  /* 0x00000018ff047299 */ /* 0x000fe40008011604 */
[----:B------:R-:W-:Y:S01]  /*24d0*/  @UP3 USHF.R.U32.HI UR5, URZ, UR11, UR16 ;  /* 0x0000000bff053299 */ /* 0x000fe20008011610 */
[----:B------:R-:W-:Y:S01]  /*24e0*/  UMOV UR18, UR19 ;  /* 0x0000001300127c82 */ /* 0x000fe20008000000 */
[----:B------:R-:W-:Y:S01]  /*24f0*/  UMOV UR28, UR29 ;  /* 0x0000001d001c7c82 */ /* 0x000fe20008000000 */
[----:B------:R-:W-:Y:S02]  /*2500*/  USHF.R.U32.HI UR13, URZ, UR13, UR18 ;  /* 0x0000000dff0d7299 */ /* 0x000fe40008011612 */
[----:B------:R-:W-:Y:S02]  /*2510*/  USEL UR4, UR30, UR4, !UP0 ;  /* 0x000000041e047287 */ /* 0x000fe4000c000000 */
[----:B------:R-:W-:-:S02]  /*2520*/  @UP3 USHF.R.U32.HI UR8, URZ, UR11, UR28 ;  /* 0x0000000bff083299 */ /* 0x000fc4000801161c */
[----:B------:R-:W-:Y:S02]  /*2530*/  UIMAD UR9, UR42, UR5, URZ ;  /* 0x000000052a0972a4 */ /* 0x000fe4000f8e02ff */
[----:B------:R-:W-:Y:S02]  /*2540*/  USEL UR5, UR31, UR13, !UP2 ;  /* 0x0000000d1f057287 */ /* 0x000fe4000d000000 */
[----:B------:R-:W-:Y:S02]  /*2550*/  UIMAD UR12, UR42, UR8, URZ ;  /* 0x000000082a0c72a4 */ /* 0x000fe4000f8e02ff */
[----:B------:R-:W-:Y:S02]  /*2560*/  UISETP.GE.AND UP0, UPT, UR4, UR9, UPT ;  /* 0x000000090400728c */ /* 0x000fe4000bf06270 */
[----:B------:R-:W-:Y:S02]  /*2570*/  UIMAD.WIDE.U32 UR16, UR4, UR10, URZ ;  /* 0x0000000a041072a5 */ /* 0x000fe4000f8e00ff */
[----:B------:R-:W-:-:S02]  /*2580*/  UISETP.GE.OR UP0, UPT, UR5, UR12, UP0 ;  /* 0x0000000c0500728c */ /* 0x000fc40008706670 */
        /* <DEDUP_REMOVED lines=19> */
.L_x_40:
[----:B------:R-:W2:Y:S02]  /*26c0*/  LDCU UR4, c[0x0][0xb30] ;  /* 0x00016600ff0477ac */ /* 0x000ea40008000800 */
[----:B--2---:R-:W-:-:S09]  /*26d0*/  UISETP.NE.AND UP0, UPT, UR4, 0x1, UPT ;  /* 0x000000010400788c */ /* 0x004fd2000bf05270 */
[----:B------:R-:W-:Y:S05]  /*26e0*/  BRA.U UP0, `(.L_x_41) ;  /* 0x0000000100447547 */ /* 0x000fea000b800000 */
[----:B------:R-:W2:Y:S01]  /*26f0*/  LDCU.128 UR12, c[0x0][0xb10] ;  /* 0x00016200ff0c77ac */ /* 0x000ea20008000c00 */
[----:B------:R-:W3:Y:S01]  /*2700*/  LDCU UR10, c[0x0][0xb0c] ;  /* 0x00016180ff0a77ac */ /* 0x000ee20008000800 */
[----:B------:R-:W4:Y:S01]  /*2710*/  LDCU UR11, c[0x0][0xb20] ;  /* 0x00016400ff0b77ac */ /* 0x000f220008000800 */
[----:B--2---:R-:W-:Y:S02]  /*2720*/  UIMAD.WIDE.U32 UR8, UR31, UR12, URZ ;  /* 0x0000000c1f0872a5 */ /* 0x004fe4000f8e00ff */
[----:B------:R-:W-:Y:S02]  /*2730*/  UIMAD.WIDE.U32 UR4, UR30, UR15, URZ ;  /* 0x0000000f1e0472a5 */ /* 0x000fe4000f8e00ff */
[----:B---3--:R-:W-:Y:S02]  /*2740*/  UISETP.NE.AND UP2, UPT, UR10, 0x1, UPT ;  /* 0x000000010a00788c */ /* 0x008fe4000bf45270 */
[----:B------:R-:W-:Y:S01]  /*2750*/  UISETP.NE.AND UP0, UPT, UR14, 0x1, UPT ;  /* 0x000000010e00788c */ /* 0x000fe2000bf05270 */
[----:B------:R-:W-:-:S02]  /*2760*/  UMOV UR8, UR9 ;  /* 0x0000000900087c82 */ /* 0x000fc40008000000 */
[----:B------:R-:W-:Y:S01]  /*2770*/  UMOV UR4, UR5 ;  /* 0x0000000500047c82 */ /* 0x000fe20008000000 */
[----:B------:R-:W-:Y:S02]  /*2780*/  USHF.R.U32.HI UR13, URZ, UR13, UR8 ;  /* 0x0000000dff0d7299 */ /* 0x000fe40008011608 */
[----:B----4-:R-:W-:Y:S02]  /*2790*/  USHF.R.U32.HI UR4, URZ, UR11, UR4 ;  /* 0x0000000bff047299 */ /* 0x010fe40008011604 */
[----:B------:R-:W-:Y:S02]  /*27a0*/  USEL UR5, UR31, UR13, !UP2 ;  /* 0x0000000d1f057287 */ /* 0x000fe4000d000000 */
[----:B------:R-:W-:-:S04]  /*27b0*/  USEL UR4, UR30, UR4, !UP0 ;  /* 0x000000041e047287 */ /* 0x000fc8000c000000 */
[----:B------:R-:W-:Y:S02]  /*27c0*/  UIADD3 UR8, UPT, UPT, UR5, -UR4, URZ ;  /* 0x8000000405087290 */ /* 0x000fe4000fffe0ff */
[----:B------:R-:W-:Y:S02]  /*27d0*/  UIADD3 UR4, UPT, UPT, -UR5, UR4, URZ ;  /* 0x0000000405047290 */ /* 0x000fe4000fffe1ff */
[----:B------:R-:W-:Y:S02]  /*27e0*/  UIMAD UR30, UR8, UR14, UR30 ;  /* 0x0000000e081e72a4 */ /* 0x000fe4000f8e021e */
[----:B------:R-:W-:-:S12]  /*27f0*/  UIMAD UR31, UR4, UR10, UR31 ;  /* 0x0000000a041f72a4 */ /* 0x000fd8000f8e021f */
.L_x_41:
[----:B------:R-:W-:Y:S01]  /*2800*/  VIADD R11, R11, 0x1 ;  /* 0x000000010b0b7836 */ /* 0x000fe20000000000 */
[----:B------:R-:W-:Y:S02]  /*2810*/  R2UR UR5, R161 ;  /* 0x00000000a10572ca */ /* 0x000fe400000e0000 */
[----:B------:R-:W-:Y:S02]  /*2820*/  R2UR UR4, R160 ;  /* 0x00000000a00472ca */ /* 0x000fe400000e0000 */
[C---:B------:R-:W-:Y:S02]  /*2830*/  ISETP.NE.AND P0, PT, R11.reuse, 0x2, PT ;  /* 0x000000020b00780c */ /* 0x040fe40003f05270 */
[----:B------:R-:W-:Y:S02]  /*2840*/  PLOP3.LUT P1, PT, PT, PT, PT, 0x80, 0x8 ;  /* 0x000000000008781c */ /* 0x000fe40003f2f070 */
[----:B------:R-:W-:Y:S02]  /*2850*/  SEL R3, RZ, 0x1, P0 ;  /* 0x00000001ff037807 */ /* 0x000fe40000000000 */
[----:B------:R-:W-:-:S02]  /*2860*/  SEL R11, R11, RZ, P0 ;  /* 0x000000ff0b0b7207 */ /* 0x000fc40000000000 */
[----:B------:R-:W-:Y:S01]  /*2870*/  LOP3.LUT R10, R10, R3, RZ, 0x3c, !PT ;  /* 0x000000030a0a7212 */ /* 0x000fe200078e3cff */
[----:B------:R-:W-:Y:S02]  /*2880*/  UIADD3 UR16, UPT, UPT, UR31, UR5, URZ ;  /* 0x000000051f107290 */ /* 0x000fe4000fffe0ff */
[----:B------:R-:W-:Y:S01]  /*2890*/  UIADD3 UR20, UPT, UPT, UR30, UR4, URZ ;  /* 0x000000041e147290 */ /* 0x000fe2000fffe0ff */
[----:B------:R-:W-:Y:S11]  /*28a0*/  BRA.U UP1, `(.L_x_42) ;  /* 0xfffffff101247547 */ /* 0x000ff6000b83ffff */
[----:B------:R-:W-:Y:S01]  /*28b0*/  UIADD3 UR6, UPT, UPT, UR6, 0x18, URZ ;  /* 0x0000001806067890 */ /* 0x000fe2000fffe0ff */
[----:B------:R-:W-:-:S03]  /*28c0*/  SHF.L.U32 R3, R12, 0x1f, RZ ;  /* 0x0000001f0c037819 */ /* 0x000fc600000006ff */
[----:B------:R-:W-:-:S09]  /*28d0*/  ULEA UR4, UR7, UR6, 0x3 ;  /* 0x0000000607047291 */ /* 0x000fd2000f8e18ff */
[----:B------:R-:W2:Y:S02]  /*28e0*/  SYNCS.PHASECHK.TRANS64.TRYWAIT P0, [UR4], R3 ;  /* 0x00000003ff0075a7 */ /* 0x000ea40008001104 */
[----:B--2---:R-:W-:Y:S05]  /*28f0*/  @!P0 BRA `(.L_x_43) ;  /* 0x0000009000f88947 */ /* 0x004fea0003800000 */
.L_x_148:
[----:B------:R-:W-:-:S04]  /*2900*/  UIADD3 UR4, UPT, UPT, UR7, 0x1, URZ ;  /* 0x0000000107047890 */ /* 0x000fc8000fffe0ff */
[----:B------:R-:W-:-:S04]  /*2910*/  UISETP.NE.AND UP0, UPT, UR4, 0x3, UPT ;  /* 0x000000030400788c */ /* 0x000fc8000bf05270 */
[----:B------:R-:W-:Y:S02]  /*2920*/  USEL UR7, URZ, 0x1, UP0 ;  /* 0x00000001ff077887 */ /* 0x000fe40008000000 */
[----:B------:R-:W-:-:S04]  /*2930*/  USEL UR4, UR4, URZ, UP0 ;  /* 0x000000ff04047287 */ /* 0x000fc80008000000 */
[----:B------:R-:W-:Y:S01]  /*2940*/  ULEA UR5, UR4, UR6, 0x3 ;  /* 0x0000000604057291 */ /* 0x000fe2000f8e18ff */
[----:B------:R-:W-:-:S04]  /*2950*/  LOP3.LUT R12, R12, UR7, RZ, 0x3c, !PT ;  /* 0x000000070c0c7c12 */ /* 0x000fc8000f8e3cff */
[----:B-1----:R-:W-:-:S04]  /*2960*/  SHF.L.U32 R3, R12, 0x1f, RZ ;  /* 0x0000001f0c037819 */ /* 0x002fc800000006ff */
[----:B------:R-:W1:Y:S02]  /*2970*/  SYNCS.PHASECHK.TRANS64.TRYWAIT P0, [UR5], R3 ;  /* 0x00000003ff0075a7 */ /* 0x000e640008001105 */
[----:B-1----:R-:W-:Y:S05]  /*2980*/  @!P0 BRA `(.L_x_44) ;  /* 0x0000009000ec8947 */ /* 0x002fea0003800000 */
.L_x_150:
[----:B------:R-:W-:-:S04]  /*2990*/  UIADD3 UR4, UPT, UPT, UR4, 0x1, URZ ;  /* 0x0000000104047890 */ /* 0x000fc8000fffe0ff */
[----:B------:R-:W-:-:S04]  /*29a0*/  UISETP.NE.AND UP0, UPT, UR4, 0x3, UPT ;  /* 0x000000030400788c */ /* 0x000fc8000bf05270 */
[----:B------:R-:W-:Y:S02]  /*29b0*/  USEL UR5, URZ, 0x1, UP0 ;  /* 0x00000001ff057887 */ /* 0x000fe40008000000 */
[----:B------:R-:W-:-:S04]  /*29c0*/  USEL UR4, UR4, URZ, UP0 ;  /* 0x000000ff04047287 */ /* 0x000fc80008000000 */
[----:B------:R-:W-:Y:S01]  /*29d0*/  ULEA UR4, UR4, UR6, 0x3 ;  /* 0x0000000604047291 */ /* 0x000fe2000f8e18ff */
[----:B-1----:R-:W-:-:S04]  /*29e0*/  LOP3.LUT R3, R12, UR5, RZ, 0x3c, !PT ;  /* 0x000000050c037c12 */ /* 0x002fc8000f8e3cff */
[----:B------:R-:W-:Y:S01]  /*29f0*/  SHF.L.U32 R3, R3, 0x1f, RZ ;  /* 0x0000001f03037819 */ /* 0x000fe200000006ff */
[----:B------:R-:W-:-:S07]  /*2a00*/  IMAD.U32 R0, RZ, RZ, UR4 ;  /* 0x00000004ff007e24 */ /* 0x000fce000f8e00ff */
.L_x_45:
[----:B-1----:R1:W2:Y:S02]  /*2a10*/  SYNCS.PHASECHK.TRANS64.TRYWAIT P0, [R0+URZ], R3 ;  /* 0x00000003000075a7 */ /* 0x0022a400080011ff */
[----:B--2---:R-:W-:Y:S05]  /*2a20*/  @!P0 NANOSLEEP.SYNCS 0x989680 ;  /* 0x009896800000895d */ /* 0x004fea0003900000 */
[----:B------:R-:W2:Y:S02]  /*2a30*/  @!P0 SYNCS.PHASECHK.TRANS64 P0, [R0+URZ], R3 ;  /* 0x00000003000085a7 */ /* 0x000ea400080010ff */
[----:B--2---:R-:W-:Y:S05]  /*2a40*/  @P0 EXIT ;  /* 0x000000000000094d */ /* 0x004fea0003800000 */
[----:B------:R-:W-:Y:S05]  /*2a50*/  BRA `(.L_x_45) ;  /* 0xfffffffc00ec7947 */ /* 0x000fea000383ffff */
.L_x_22:
[----:B------:R-:W-:-:S04]  /*2a60*/  UISETP.NE.AND UP0, UPT, UR45, URZ, UPT ;  /* 0x000000ff2d00728c */ /* 0x000fc8000bf05270 */
[----:B------:R-:W-:-:S09]  /*2a70*/  UISETP.NE.OR UP0, UPT, UR17, 0x1, UP0 ;  /* 0x000000011100788c */ /* 0x000fd20008705670 */
[----:B------:R-:W-:Y:S05]  /*2a80*/  BRA.U UP0, `(.L_x_46) ;  /* 0x0000000500487547 */ /* 0x000fea000b800000 */
[----:B------:R-:W-:Y:S01]  /*2a90*/  ISETP.GE.U32.AND P2, PT, R3, 0x4, PT ;  /* 0x000000040300780c */ /* 0x000fe20003f46070 */
[----:B------:R-:W-:Y:S01]  /*2aa0*/  IMAD.MOV.U32 R12, RZ, RZ, 0x1 ;  /* 0x00000001ff0c7424 */ /* 0x000fe200078e00ff */
[----:B------:R-:W-:Y:S02]  /*2ab0*/  CS2R R10, SRZ ;  /* 0x00000000000a7805 */ /* 0x000fe4000001ff00 */
[----:B------:R-:W-:Y:S01]  /*2ac0*/  CS2R R8, SRZ ;  /* 0x0000000000087805 */ /* 0x000fe2000001ff00 */
[----:B------:R-:W-:Y:S01]  /*2ad0*/  UMOV UR6, 0x400 ;  /* 0x0000040000067882 */ /* 0x000fe20000000000 */
[----:B------:R-:W-:Y:S01]  /*2ae0*/  UMOV UR5, URZ ;  /* 0x000000ff00057c82 */ /* 0x000fe20008000000 */
[----:B------:R-:W-:-:S12]  /*2af0*/  ULEA UR6, UR45, UR6, 0x18 ;  /* 0x000000062d067291 */ /* 0x000fd8000f8ec0ff */
.L_x_50:
[----:B------:R-:W-:Y:S02]  /*2b00*/  LEA R0, R8, UR6, 0x3 ;  /* 0x0000000608007c11 */ /* 0x000fe4000f8e18ff */
[----:B------:R-:W-:-:S03]  /*2b10*/  SHF.L.U32 R5, R9, 0x1f, RZ ;  /* 0x0000001f09057819 */ /* 0x000fc600000006ff */
[----:B------:R-:W-:Y:S01]  /*2b20*/  VIADD R4, R0, 0xd0 ;  /* 0x000000d000047836 */ /* 0x000fe20000000000 */
[----:B------:R-:W1:Y:S02]  /*2b30*/  SYNCS.PHASECHK.TRANS64.TRYWAIT P0, [R0+URZ+0xc0], R5 ;  /* 0x0000c005000075a7 */ /* 0x000e6400080011ff */
[----:B-1----:R-:W-:Y:S05]  /*2b40*/  @!P0 BRA `(.L_x_47) ;  /* 0x0000009000948947 */ /* 0x002fea0003800000 */
.L_x_151:
[----:B------:R-:W-:Y:S01]  /*2b50*/  ULEA UR4, UR5, UR6, 0x3 ;  /* 0x0000000605047291 */ /* 0x000fe2000f8e18ff */
[----:B------:R-:W-:Y:S01]  /*2b60*/  PRMT R4, RZ, 0x654, R4 ;  /* 0x00000654ff047816 */ /* 0x000fe20000000004 */
[----:B-1----:R-:W-:Y:S01]  /*2b70*/  @!P2 IMAD.MOV.U32 R5, RZ, RZ, 0x10 ;  /* 0x00000010ff05a424 */ /* 0x002fe200078e00ff */
[----:B------:R-:W-:Y:S01]  /*2b80*/  SHF.L.U32 R7, R12, 0x1f, RZ ;  /* 0x0000001f0c077819 */ /* 0x000fe200000006ff */
[----:B------:R-:W-:Y:S01]  /*2b90*/  UIADD3 UR7, UPT, UPT, UR4, 0x80, URZ ;  /* 0x0000008004077890 */ /* 0x000fe2000fffe0ff */
[----:B------:R1:W-:Y:S05]  /*2ba0*/  SYNCS.ARRIVE.TRANS64.RED.A1T0 RZ, [R4+URZ], RZ ;  /* 0x000000ff04ff79a7 */ /* 0x0003ea00081004ff */
[----:B------:R-:W-:Y:S01]  /*2bb0*/  IMAD.U32 R0, RZ, RZ, UR7 ;  /* 0x00000007ff007e24 */ /* 0x000fe2000f8e00ff */
[----:B------:R-:W2:Y:S04]  /*2bc0*/  SYNCS.PHASECHK.TRANS64.TRYWAIT P0, [UR4+0x90], R7 ;  /* 0x00009007ff0075a7 */ /* 0x000ea80008001104 */
[----:B------:R-:W-:Y:S01]  /*2bd0*/  PRMT R13, R3, 0x654, R0 ;  /* 0x00000654030d7816 */ /* 0x000fe20000000000 */
[----:B-12---:R-:W-:Y:S06]  /*2be0*/  @!P0 BRA `(.L_x_48) ;  /* 0x0000009000808947 */ /* 0x006fec0003800000 */
.L_x_153:
[----:B------:R-:W-:Y:S01]  /*2bf0*/  ULEA UR8, UR5, UR6, 0x4 ;  /* 0x0000000605087291 */ /* 0x000fe2000f8e20ff */
[----:B------:R-:W-:Y:S01]  /*2c00*/  SEL R2, R13, R2, !P2 ;  /* 0x000000020d027207 */ /* 0x000fe20005000000 */
[----:B------:R-:W-:Y:S01]  /*2c10*/  UIADD3 UR9, UPT, UPT, UR4, 0x80, URZ ;  /* 0x0000008004097890 */ /* 0x000fe2000fffe0ff */
[----:B-1----:R-:W-:Y:S01]  /*2c20*/  LEA R0, R11, UR6, 0x3 ;  /* 0x000000060b007c11 */ /* 0x002fe2000f8e18ff */
[----:B------:R-:W-:Y:S01]  /*2c30*/  UIADD3 UR8, UPT, UPT, UR8, 0xf0, URZ ;  /* 0x000000f008087890 */ /* 0x000fe2000fffe0ff */
[----:B------:R1:W-:Y:S01]  /*2c40*/  @!P2 SYNCS.ARRIVE.TRANS64.RED RZ, [R2+URZ], R5 ;  /* 0x0000000502ffa9a7 */ /* 0x0003e200080004ff */
[----:B------:R-:W-:Y:S01]  /*2c50*/  UIADD3 UR4, UPT, UPT, UR5, 0x1, URZ ;  /* 0x0000000105047890 */ /* 0x000fe2000fffe0ff */
[----:B------:R-:W-:-:S03]  /*2c60*/  VIADD R8, R8, 0x1 ;  /* 0x0000000108087836 */ /* 0x000fc60000000000 */
[----:B------:R-:W-:Y:S02]  /*2c70*/  UISETP.NE.AND UP0, UPT, UR4, 0x2, UPT ;  /* 0x000000020400788c */ /* 0x000fe4000bf05270 */
[----:B------:R-:W-:Y:S01]  /*2c80*/  ISETP.NE.AND P0, PT, R8, 0x2, PT ;  /* 0x000000020800780c */ /* 0x000fe20003f05270 */
[----:B------:R-:W-:Y:S06]  /*2c90*/  UGETNEXTWORKID.BROADCAST [UR8], [UR9] ;  /* 0x00000000080073ca */ /* 0x000fec0008000100 */
[----:B------:R-:W-:Y:S02]  /*2ca0*/  USEL UR7, URZ, 0x1, UP0 ;  /* 0x00000001ff077887 */ /* 0x000fe40008000000 */
[----:B------:R-:W-:-:S04]  /*2cb0*/  USEL UR5, UR4, URZ, UP0 ;  /* 0x000000ff04057287 */ /* 0x000fc80008000000 */
[----:B------:R-:W-:Y:S02]  /*2cc0*/  LOP3.LUT R12, R12, UR7, RZ, 0x3c, !PT ;  /* 0x000000070c0c7c12 */ /* 0x000fe4000f8e3cff */
[----:B-1----:R-:W-:-:S04]  /*2cd0*/  SHF.L.U32 R5, R10, 0x1f, RZ ;  /* 0x0000001f0a057819 */ /* 0x002fc800000006ff */
[----:B------:R-:W1:Y:S02]  /*2ce0*/  SYNCS.PHASECHK.TRANS64.TRYWAIT P1, [R0+URZ+0x80], R5 ;  /* 0x00008005000075a7 */ /* 0x000e6400080211ff */
[----:B-1----:R-:W-:Y:S05]  /*2cf0*/  @!P1 BRA `(.L_x_49) ;  /* 0x0000009000549947 */ /* 0x002fea0003800000 */
.L_x_154:
[C---:B------:R-:W-:Y:S01]  /*2d00*/  LEA R4, R11.reuse, UR6, 0x4 ;  /* 0x000000060b047c11 */ /* 0x040fe2000f8e20ff */
[----:B-1----:R-:W-:Y:S01]  /*2d10*/  VIADD R0, R0, 0x90 ;  /* 0x0000009000007836 */ /* 0x002fe20000000000 */
[----:B------:R-:W-:Y:S01]  /*2d20*/  SEL R8, R8, RZ, P0 ;  /* 0x000000ff08087207 */ /* 0x000fe20000000000 */
[----:B------:R-:W-:-:S03]  /*2d30*/  VIADD R11, R11, 0x1 ;  /* 0x000000010b0b7836 */ /* 0x000fc60000000000 */
[----:B------:R-:W1:Y:S01]  /*2d40*/  LDS.128 R4, [R4+0xf0] ;  /* 0x0000f00004047984 */ /* 0x000e620000000c00 */
[----:B------:R-:W-:Y:S02]  /*2d50*/  PRMT R0, RZ, 0x654, R0 ;  /* 0x00000654ff007816 */ /* 0x000fe40000000000 */
[C---:B------:R-:W-:Y:S01]  /*2d60*/  ISETP.NE.AND P1, PT, R11.reuse, 0x2, PT ;  /* 0x000000020b00780c */ /* 0x040fe20003f25270 */
[----:B------:R-:W-:Y:S01]  /*2d70*/  @!PT LDS RZ, [RZ] ;  /* 0x00000000fffff984 */ /* 0x000fe20000000800 */
[----:B------:R-:W-:Y:S01]  /*2d80*/  @!PT LDS RZ, [RZ] ;  /* 0x00000000fffff984 */ /* 0x000fe20000000800 */
[----:B------:R-:W-:Y:S01]  /*2d90*/  @!PT LDS RZ, [RZ] ;  /* 0x00000000fffff984 */ /* 0x000fe20000000800 */
[----:B------:R-:W-:Y:S01]  /*2da0*/  @!PT LDS RZ, [RZ] ;  /* 0x00000000fffff984 */ /* 0x000fe20000000800 */
[----:B------:R2:W-:Y:S06]  /*2db0*/  MEMBAR.ALL.CTA ;  /* 0x0000000000007992 */ /* 0x0005ec0000008000 */
[----:B--2---:R-:W2:Y:S01]  /*2dc0*/  FENCE.VIEW.ASYNC.S ;  /* 0x00000000000073c6 */ /* 0x004ea20000000000 */
[----:B------:R-:W-:Y:S01]  /*2dd0*/  SEL R11, R11, RZ, P1 ;  /* 0x000000ff0b0b7207 */ /* 0x000fe20000800000 */
[----:B--2---:R2:W-:Y:S01]  /*2de0*/  SYNCS.ARRIVE.TRANS64.RED.A1T0 RZ, [R0+URZ], RZ ;  /* 0x000000ff00ff79a7 */ /* 0x0045e200081004ff */
[----:B-1----:R-:W-:-:S02]  /*2df0*/  LOP3.LUT P3, RZ, R6, 0x1, RZ, 0xc0, !PT ;  /* 0x0000000106ff7812 */ /* 0x002fc4000786c0ff */
[----:B------:R-:W-:-:S04]  /*2e00*/  SEL R5, RZ, 0x1, P1 ;  /* 0x00000001ff057807 */ /* 0x000fc80000800000 */
[----:B------:R-:W-:Y:S02]  /*2e10*/  LOP3.LUT R10, R10, R5, RZ, 0x3c, !PT ;  /* 0x000000050a0a7212 */ /* 0x000fe400078e3cff */
[----:B--2---:R-:W-:-:S04]  /*2e20*/  SEL R0, RZ, 0x1, P0 ;  /* 0x00000001ff007807 */ /* 0x004fc80000000000 */
[----:B------:R-:W-:Y:S01]  /*2e30*/  LOP3.LUT R9, R9, R0, RZ, 0x3c, !PT ;  /* 0x0000000009097212 */ /* 0x000fe200078e3cff */
[----:B------:R-:W-:Y:S06]  /*2e40*/  @P3 BRA `(.L_x_50) ;  /* 0xfffffffc002c3947 */ /* 0x000fec000383ffff */
[----:B------:R-:W-:Y:S01]  /*2e50*/  ULEA UR4, UR5, UR6, 0x3 ;  /* 0x0000000605047291 */ /* 0x000fe2000f8e18ff */
[----:B------:R-:W-:-:S08]  /*2e60*/  SHF.L.U32 R3, R12, 0x1f, RZ ;  /* 0x0000001f0c037819 */ /* 0x000fd000000006ff */
[----:B------:R-:W1:Y:S02]  /*2e70*/  SYNCS.PHASECHK.TRANS64 P0, [UR4+0x90], R3 ;  /* 0x00009003ff0075a7 */ /* 0x000e640008001004 */
[----:B-1----:R-:W-:Y:S05]  /*2e80*/  @P0 BRA `(.L_x_51) ;  /* 0x0000000000080947 */ /* 0x002fea0003800000 */
[----:B------:R-:W1:Y:S02]  /*2e90*/  SYNCS.PHASECHK.TRANS64.TRYWAIT P0, [UR4+0x90], R3 ;  /* 0x00009003ff0075a7 */ /* 0x000e640008001104 */
[----:B-1----:R-:W-:Y:S05]  /*2ea0*/  @!P0 BRA `(.L_x_52) ;  /* 0x0000008c00fc8947 */ /* 0x002fea0003800000 */
.L_x_51:
[----:B------:R-:W-:-:S04]  /*2eb0*/  UIADD3 UR7, UPT, UPT, UR5, 0x1, URZ ;  /* 0x0000000105077890 */ /* 0x000fc8000fffe0ff */
[----:B------:R-:W-:-:S04]  /*2ec0*/  UISETP.NE.AND UP0, UPT, UR7, 0x2, UPT ;  /* 0x000000020700788c */ /* 0x000fc8000bf05270 */
[----:B------:R-:W-:Y:S02]  /*2ed0*/  USEL UR8, URZ, 0x1, UP0 ;  /* 0x00000001ff087887 */ /* 0x000fe40008000000 */
[----:B------:R-:W-:-:S04]  /*2ee0*/  USEL UR7, UR7, URZ, UP0 ;  /* 0x000000ff07077287 */ /* 0x000fc80008000000 */
[----:B------:R-:W-:Y:S01]  /*2ef0*/  ULEA UR7, UR7, UR6, 0x3 ;  /* 0x0000000607077291 */ /* 0x000fe2000f8e18ff */
[----:B-1----:R-:W-:-:S04]  /*2f00*/  LOP3.LUT R3, R12, UR8, RZ, 0x3c, !PT ;  /* 0x000000080c037c12 */ /* 0x002fc8000f8e3cff */
[----:B------:R-:W-:-:S04]  /*2f10*/  SHF.L.U32 R0, R3, 0x1f, RZ ;  /* 0x0000001f03007819 */ /* 0x000fc800000006ff */
[----:B------:R-:W1:Y:S02]  /*2f20*/  SYNCS.PHASECHK.TRANS64 P0, [UR7+0x90], R0 ;  /* 0x00009000ff0075a7 */ /* 0x000e640008001007 */
[----:B-1----:R-:W-:Y:S05]  /*2f30*/  @P0 EXIT ;  /* 0x000000000000094d */ /* 0x002fea0003800000 */
[----:B------:R-:W-:Y:S02]  /*2f40*/  SHF.L.U32 R3, R3, 0x1f, RZ ;  /* 0x0000001f03037819 */ /* 0x000fe400000006ff */
[----:B------:R-:W-:-:S07]  /*2f50*/  MOV R0, UR7 ;  /* 0x0000000700007c02 */ /* 0x000fce0008000f00 */
.L_x_53:
[----:B-1----:R1:W2:Y:S02]  /*2f60*/  SYNCS.PHASECHK.TRANS64.TRYWAIT P0, [R0+URZ+0x90], R3 ;  /* 0x00009003000075a7 */ /* 0x0022a400080011ff */
[----:B--2---:R-:W-:Y:S05]  /*2f70*/  @!P0 NANOSLEEP.SYNCS 0x989680 ;  /* 0x009896800000895d */ /* 0x004fea0003900000 */
[----:B------:R-:W2:Y:S02]  /*2f80*/  @!P0 SYNCS.PHASECHK.TRANS64 P0, [R0+URZ+0x90], R3 ;  /* 0x00009003000085a7 */ /* 0x000ea400080010ff */
[----:B--2---:R-:W-:Y:S05]  /*2f90*/  @P0 EXIT ;  /* 0x000000000000094d */ /* 0x004fea0003800000 */
[----:B------:R-:W-:Y:S05]  /*2fa0*/  BRA `(.L_x_53) ;  /* 0xfffffffc00ec7947 */ /* 0x000fea000383ffff */
.L_x_46:
[----:B------:R-:W-:Y:S05]  /*2fb0*/  BRA.U UP4, `(.L_x_54) ;  /* 0x0000001104587547 */ /* 0x000fea000b800000 */
[----:B------:R-:W-:Y:S01]  /*2fc0*/  UMOV UR4, 0x40 ;  /* 0x0000004000047882 */ /* 0x000fe20000000000 */
[----:B------:R-:W-:Y:S01]  /*2fd0*/  NOP ;  /* 0x0000000000007918 */ /* 0x000fe20000000000 */
[----:B------:R-:W-:Y:S01]  /*2fe0*/  ULEA UR5, UR45, UR4, 0x18 ;  /* 0x000000042d057291 */ /* 0x000fe2000f8ec0ff */
[----:B------:R-:W-:Y:S02]  /*2ff0*/  UMOV UR6, 0x400 ;  /* 0x0000040000067882 */ /* 0x000fe40000000000 */
[----:B------:R-:W-:-:S06]  /*3000*/  ULEA UR6, UR45, UR6, 0x18 ;  /* 0x000000062d067291 */ /* 0x000fcc000f8ec0ff */
[----:B------:R-:W1:Y:S02]  /*3010*/  LDS.U8 R3, [UR5+0x1c] ;  /* 0x00001c05ff037984 */ /* 0x000e640008000000 */
[----:B-1----:R-:W-:-:S13]  /*3020*/  ISETP.NE.AND P0, PT, R3, RZ, PT ;  /* 0x000000ff0300720c */ /* 0x002fda0003f05270 */
[----:B------:R-:W-:Y:S05]  /*3030*/  @P0 BRA `(.L_x_55) ;  /* 0x0000000400080947 */ /* 0x000fea0003800000 */
[----:B------:R-:W-:Y:S02]  /*3040*/  UISETP.NE.U32.AND UP1, UPT, UR33, 0x1, UPT ;  /* 0x000000012100788c */ /* 0x000fe4000bf25070 */
[----:B------:R-:W-:-:S07]  /*3050*/  UIADD3 UR7, UPT, UPT, UR5, 0x8, URZ ;  /* 0x0000000805077890 */ /* 0x000fce000fffe0ff */
[----:B------:R-:W-:Y:S05]  /*3060*/  BRA.U !UP1, `(.L_x_56) ;  /* 0x00000001099c7547 */ /* 0x000fea000b800000 */
[----:B------:R-:W-:Y:S01]  /*3070*/  ELECT P0, URZ, PT ;  /* 0x0000000000ff782f */ /* 0x000fe20003800000 */
[----:B------:R-:W-:-:S12]  /*3080*/  BSSY B0, `(.L_x_56) ;  /* 0x0000025000007945 */ /* 0x000fd80003800000 */
[----:B------:R-:W-:Y:S05]  /*3090*/  @!P0 BRA `(.L_x_57) ;  /* 0x00000000008c8947 */ /* 0x000fea0003800000 */
[----:B------:R-:W-:-:S05]  /*30a0*/  UMOV UR4, 0x10 ;  /* 0x0000001000047882 */ /* 0x000fca0000000000 */
[----:B------:R-:W-:Y:S04]  /*30b0*/  DEPBAR.LE SB1, 0x36 ;  /* 0x00009d800000791a */ /* 0x000fe80000000000 */
[----:B------:R-:W1:Y:S02]  /*30c0*/  UTCATOMSWS.2CTA.FIND_AND_SET.ALIGN UP0, UR4, UR4 ;  /* 0x00000004000475e3 */ /* 0x000e640008200800 */
[----:B-1----:R-:W-:Y:S01]  /*30d0*/  MOV R10, UR4 ;  /* 0x00000004000a7c02 */ /* 0x002fe20008000f00 */
[----:B------:R-:W-:Y:S06]  /*30e0*/  BRA.U UP0, `(.L_x_58) ;  /* 0x0000000100187547 */ /* 0x000fec000b800000 */
.L_x_59:
[----:B------:R-:W-:Y:S05]  /*30f0*/  NANOSLEEP 0x64 ;  /* 0x000000640000795d */ /* 0x000fea0003800000 */
[----:B------:R-:W-:-:S05]  /*3100*/  UMOV UR4, 0x10 ;  /* 0x0000001000047882 */ /* 0x000fca0000000000 */
[----:B------:R-:W-:Y:S04]  /*3110*/  DEPBAR.LE SB1, 0x36 ;  /* 0x00009d800000791a */ /* 0x000fe80000000000 */
[----:B------:R-:W1:Y:S02]  /*3120*/  UTCATOMSWS.2CTA.FIND_AND_SET.ALIGN UP0, UR4, UR4 ;  /* 0x00000004000475e3 */ /* 0x000e640008200800 */
[----:B-1----:R-:W-:Y:S01]  /*3130*/  MOV R10, UR4 ;  /* 0x00000004000a7c02 */ /* 0x002fe20008000f00 */
[----:B------:R-:W-:Y:S05]  /*3140*/  BRA.U !UP0, `(.L_x_59) ;  /* 0xfffffffd08e87547 */ /* 0x000fea000b83ffff */
.L_x_58:
[----:B------:R-:W1:Y:S01]  /*3150*/  LDS R6, [UR5+0x10] ;  /* 0x00001005ff067984 */ /* 0x000e620008000800 */
[----:B------:R-:W-:Y:S01]  /*3160*/  IMAD.U32 R3, RZ, RZ, UR6 ;  /* 0x00000006ff037e24 */ /* 0x000fe2000f8e00ff */
[----:B------:R-:W-:-:S03]  /*3170*/  MOV R4, UR34 ;  /* 0x0000002200047c02 */ /* 0x000fc60008000f00 */
[----:B------:R-:W-:Y:S01]  /*3180*/  VIADD R3, R3, 0x110 ;  /* 0x0000011003037836 */ /* 0x000fe20000000000 */
[----:B-1----:R-:W-:-:S04]  /*3190*/  SHF.L.U32 R6, R6, 0x1f, RZ ;  /* 0x0000001f06067819 */ /* 0x002fc800000006ff */
[----:B------:R-:W1:Y:S02]  /*31a0*/  SYNCS.PHASECHK.TRANS64.TRYWAIT P0, [UR5+0x8], R6 ;  /* 0x00000806ff0075a7 */ /* 0x000e640008001105 */
[----:B-1----:R-:W-:Y:S05]  /*31b0*/  @P0 BRA `(.L_x_60) ;  /* 0x0000000000080947 */ /* 0x002fea0003800000 */
[----:B------:R-:W1:Y:S02]  /*31c0*/  SYNCS.PHASECHK.TRANS64.TRYWAIT P0, [UR5+0x8], R6 ;  /* 0x00000806ff0075a7 */ /* 0x000e640008001105 */
[----:B-1----:R-:W-:Y:S05]  /*31d0*/  @!P0 BRA `(.L_x_61) ;  /* 0x0000008c00488947 */ /* 0x002fea0003800000 */
.L_x_60:
[----:B------:R-:W-:Y:S01]  /*31e0*/  PRMT R4, R4, 0x654, R3 ;  /* 0x0000065404047816 */ /* 0x000fe20000000003 */
[----:B------:R-:W-:Y:S01]  /*31f0*/  HFMA2 R3, -RZ, RZ, 0, 5.9604644775390625e-08 ;  /* 0x00000001ff037431 */ /* 0x000fe200000001ff */
[----:B------:R-:W-:Y:S01]  /*3200*/  UPRMT UR4, UR34, 0x654, UR7 ;  /* 0x0000065422047896 */ /* 0x000fe20008000007 */
[----:B------:R-:W-:Y:S02]  /*3210*/  IMAD.MOV.U32 R7, RZ, RZ, 0xffff ;  /* 0x0000ffffff077424 */ /* 0x000fe400078e00ff */
[----:B-1----:R-:W-:Y:S02]  /*3220*/  IMAD.MOV.U32 R6, RZ, RZ, 0x4 ;  /* 0x00000004ff067424 */ /* 0x002fe400078e00ff */
[----:B------:R-:W-:Y:S01]  /*3230*/  IMAD.SHL.U32 R9, R10, 0x20, RZ ;  /* 0x000000200a097824 */ /* 0x000fe200078e00ff */
[----:B------:R-:W-:Y:S02]  /*3240*/  MOV R5, UR4 ;  /* 0x0000000400057c02 */ /* 0x000fe40008000f00 */
[-C--:B------:R-:W-:Y:S01]  /*3250*/  SHF.L.U32 R8, R7, R10.reuse, RZ ;  /* 0x0000000a07087219 */ /* 0x080fe200000006ff */
[----:B------:R1:W-:Y:S01]  /*3260*/  SYNCS.ARRIVE.TRANS64.RED RZ, [UR4], R6 ;  /* 0x00000006ffff79a7 */ /* 0x0003e20008000404 */
[----:B------:R-:W-:Y:S01]  /*3270*/  SHF.L.U32 R7, R3, R10, RZ ;  /* 0x0000000a03077219 */ /* 0x000fe200000006ff */
[----:B------:R1:W-:Y:S04]  /*3280*/  STS [UR6+0x110], R9 ;  /* 0x00011009ff007988 */ /* 0x0003e80008000806 */
[----:B------:R1:W-:Y:S04]  /*3290*/  STAS [R4.64], R10 ;  /* 0x0000000a04007dbd */ /* 0x0003e8000c0008ff */
[----:B------:R1:W-:Y:S04]  /*32a0*/  ATOMS.OR RZ, [UR5+0x14], R8 ;  /* 0x00001408ffff798c */ /* 0x0003e8000b000005 */
[----:B------:R1:W-:Y:S04]  /*32b0*/  ATOMS.OR RZ, [UR5+0x18], R7 ;  /* 0x00001807ffff798c */ /* 0x0003e8000b000005 */
[----:B------:R1:W-:Y:S02]  /*32c0*/  ATOMS.XOR RZ, [UR5+0x10], R3 ;  /* 0x00001003ffff798c */ /* 0x0003e4000b800005 */
.L_x_57:
[----:B------:R-:W-:Y:S05]  /*32d0*/  BSYNC B0 ;  /* 0x0000000000007941 */ /* 0x000fea0003800000 */
.L_x_56:
[----:B------:R-:W-:Y:S05]  /*32e0*/  BRA.U UP1, `(.L_x_62) ;  /* 0x00000001016c7547 */ /* 0x000fea000b800000 */
[----:B------:R-:W-:-:S03]  /*32f0*/  UMOV UR4, 0xffffffff ;  /* 0xffffffff00047882 */ /* 0x000fc60000000000 */
[----:B------:R-:W-:Y:S05]  /*3300*/  BRA.DIV UR4, `(.L_x_63) ;  /* 0x0000008e04147947 */ /* 0x000fea000b800000 */
[----:B------:R-:W-:-:S13]  /*3310*/  ELECT P0, URZ, PT ;  /* 0x0000000000ff782f */ /* 0x000fda0003800000 */
.L_x_158:
[----:B------:R-:W-:Y:S05]  /*3320*/  @!P0 BRA `(.L_x_62) ;  /* 0x00000000005c8947 */ /* 0x000fea0003800000 */
[----:B-1----:R-:W1:Y:S02]  /*3330*/  LDS R4, [UR5+0x10] ;  /* 0x00001005ff047984 */ /* 0x002e640008000800 */
[----:B-1----:R-:W-:-:S04]  /*3340*/  SHF.L.U32 R4, R4, 0x1f, RZ ;  /* 0x0000001f04047819 */ /* 0x002fc800000006ff */
[----:B------:R-:W1:Y:S02]  /*3350*/  SYNCS.PHASECHK.TRANS64.TRYWAIT P0, [UR5+0x8], R4 ;  /* 0x00000804ff0075a7 */ /* 0x000e640008001105 */
[----:B-1----:R-:W-:Y:S05]  /*3360*/  @P0 BRA `(.L_x_64) ;  /* 0x0000000000080947 */ /* 0x002fea0003800000 */
[----:B------:R-:W1:Y:S02]  /*3370*/  SYNCS.PHASECHK.TRANS64.TRYWAIT P0, [UR5+0x8], R4 ;  /* 0x00000804ff0075a7 */ /* 0x000e640008001105 */
[----:B-1----:R-:W-:Y:S05]  /*3380*/  @!P0 BRA `(.L_x_65) ;  /* 0x0000008c00188947 */ /* 0x002fea0003800000 */
.L_x_64:
[----:B------:R-:W2:Y:S01]  /*3390*/  LDS R6, [UR6+0x110] ;  /* 0x00011006ff067984 */ /* 0x000ea20008000800 */
[----:B-1----:R-:W-:Y:S02]  /*33a0*/  HFMA2 R3, -RZ, RZ, 0, 5.9604644775390625e-08 ;  /* 0x00000001ff037431 */ /* 0x002fe400000001ff */
[----:B------:R-:W-:Y:S01]  /*33b0*/  IMAD.MOV.U32 R4, RZ, RZ, 0xffff ;  /* 0x0000ffffff047424 */ /* 0x000fe200078e00ff */
[----:B------:R-:W-:Y:S01]  /*33c0*/  UPRMT UR4, UR34, 0x654, UR7 ;  /* 0x0000065422047896 */ /* 0x000fe20008000007 */
[----:B--2---:R-:W-:-:S03]  /*33d0*/  IMAD.SHL.U32 R5, R6, 0x20, RZ ;  /* 0x0000002006057824 */ /* 0x004fc600078e00ff */
[-C--:B------:R-:W-:Y:S02]  /*33e0*/  SHF.L.U32 R4, R4, R6.reuse, RZ ;  /* 0x0000000604047219 */ /* 0x080fe400000006ff */
[----:B------:R-:W-:Y:S01]  /*33f0*/  SHF.L.U32 R6, R3, R6, RZ ;  /* 0x0000000603067219 */ /* 0x000fe200000006ff */
[----:B------:R2:W-:Y:S04]  /*3400*/  STS [UR6+0x110], R5 ;  /* 0x00011005ff007988 */ /* 0x0005e80008000806 */
[----:B------:R2:W-:Y:S04]  /*3410*/  ATOMS.OR RZ, [UR5+0x14], R4 ;  /* 0x00001404ffff798c */ /* 0x0005e8000b000005 */
[----:B------:R2:W-:Y:S01]  /*3420*/  ATOMS.OR RZ, [UR5+0x18], R6 ;  /* 0x00001806ffff798c */ /* 0x0005e2000b000005 */
[----:B------:R-:W-:Y:S03]  /*3430*/  SYNCS.ARRIVE.TRANS64.RED.A1T0 RZ, [UR4], RZ ;  /* 0x000000ffffff79a7 */ /* 0x000fe60008100404 */
[----:B------:R2:W-:Y:S01]  /*3440*/  ATOMS.XOR RZ, [UR5+0x10], R3 ;  /* 0x00001003ffff798c */ /* 0x0005e2000b800005 */
[----:B------:R-:W-:Y:S05]  /*3450*/  BRA `(.L_x_62) ;  /* 0x0000000000107947 */ /* 0x000fea0003800000 */
.L_x_55:
[----:B------:R-:W-:Y:S02]  /*3460*/  MOV R3, 0xffffffff ;  /* 0xffffffff00037802 */ /* 0x000fe40000000f00 */
[----:B------:R-:W-:-:S03]  /*3470*/  MOV R4, 0x34a0 ;  /* 0x000034a000047802 */ /* 0x000fc60000000f00 */
[----:B------:R1:W-:Y:S04]  /*3480*/  STS [UR6+0x110], R3 ;  /* 0x00011003ff007988 */ /* 0x0003e80008000806 */
[----:B-1---5:R-:W-:Y:S05]  /*3490*/  CALL.REL.NOINC `($__internal_1_$__cuda_sm10x_tcgen05_guardrail_trap_phase_invalid_during_alloc) ;  /* 0x0000009000b87944 */ /* 0x022fea0003c00000 */
.L_x_62:
[----:B------:R-:W-:Y:S05]  /*34a0*/  WARPSYNC.ALL ;  /* 0x0000000000007948 */ /* 0x000fea0003800000 */
[----:B------:R-:W3:Y:S01]  /*34b0*/  S2UR UR4, SR_CgaCtaId ;  /* 0x00000000000479c3 */ /* 0x000ee20000008800 */
[----:B------:R-:W-:Y:S01]  /*34c0*/  UMOV UR17, 0x400 ;  /* 0x0000040000117882 */ /* 0x000fe20000000000 */
[----:B------:R-:W-:-:S06]  /*34d0*/  NOP ;  /* 0x0000000000007918 */ /* 0x000fcc0000000000 */
[----:B------:R-:W-:Y:S06]  /*34e0*/  BAR.ARV 0x6, 0xa0 ;  /* 0x0182800000007b1d */ /* 0x000fec0000002000 */
[----:B------:R-:W4:Y:S01]  /*34f0*/  LDCU UR6, c[0x0][0x38c] ;  /* 0x00007180ff0677ac */ /* 0x000f220008000800 */
[----:B------:R-:W-:Y:S01]  /*3500*/  LOP3.LUT R0, R0, 0xffff, RZ, 0xc0, !PT ;  /* 0x0000ffff00007812 */ /* 0x000fe200078ec0ff */
[----:B-1----:R-:W-:Y:S01]  /*3510*/  IMAD.MOV.U32 R9, RZ, RZ, 0x1 ;  /* 0x00000001ff097424 */ /* 0x002fe200078e00ff */
[----:B------:R-:W-:Y:S01]  /*3520*/  LOP3.LUT R2, R2, 0xffff, RZ, 0xc0, !PT ;  /* 0x0000ffff02027812 */ /* 0x000fe200078ec0ff */
[----:B------:R-:W-:Y:S01]  /*3530*/  IMAD.MOV.U32 R8, RZ, RZ, RZ ;  /* 0x000000ffff087224 */ /* 0x000fe200078e00ff */
[----:B------:R-:W-:Y:S01]  /*3540*/  R2UR UR30, R0 ;  /* 0x00000000001e72ca */ /* 0x000fe200000e0000 */
[----:B------:R-:W-:Y:S01]  /*3550*/  UMOV UR24, URZ ;  /* 0x000000ff00187c82 */ /* 0x000fe20008000000 */
[----:B------:R-:W-:Y:S01]  /*3560*/  R2UR UR20, R2 ;  /* 0x00000000021472ca */ /* 0x000fe200000e0000 */
[----:B------:R-:W-:Y:S01]  /*3570*/  UMOV UR15, URZ ;  /* 0x000000ff000f7c82 */ /* 0x000fe20008000000 */
[----:B------:R-:W-:Y:S01]  /*3580*/  UMOV UR14, URZ ;  /* 0x000000ff000e7c82 */ /* 0x000fe20008000000 */
[----:B---3--:R-:W-:-:S02]  /*3590*/  ULEA UR17, UR4, UR17, 0x18 ;  /* 0x0000001104117291 */ /* 0x008fc4000f8ec0ff */
[----:B------:R-:W-:Y:S02]  /*35a0*/  UISETP.NE.AND UP3, UPT, UR33, URZ, UPT ;  /* 0x000000ff2100728c */ /* 0x000fe4000bf65270 */
[----:B------:R-:W-:Y:S02]  /*35b0*/  UIADD3 UR5, UPT, UPT, UR17, 0xc400, URZ ;  /* 0x0000c40011057890 */ /* 0x000fe4000fffe0ff */
[----:B------:R-:W-:Y:S02]  /*35c0*/  UIADD3 UR4, UPT, UPT, UR17, 0x12400, URZ ;  /* 0x0001240011047890 */ /* 0x000fe4000fffe0ff */
[----:B----4-:R-:W-:Y:S01]  /*35d0*/  UIADD3 UR6, UPT, UPT, UR6, 0x3f, URZ ;  /* 0x0000003f06067890 */ /* 0x010fe2000fffe0ff */
[----:B--2---:R-:W1:Y:S01]  /*35e0*/  LDS R3, [UR17+0x110] ;  /* 0x00011011ff037984 */ /* 0x004e620008000800 */
[----:B------:R-:W-:Y:S02]  /*35f0*/  USHF.R.U32.HI UR5, URZ, 0x4, UR5 ;  /* 0x00000004ff057899 */ /* 0x000fe40008011605 */
[----:B------:R-:W-:-:S02]  /*3600*/  USHF.R.S32.HI UR25, URZ, 0x1f, UR6 ;  /* 0x0000001fff197899 */ /* 0x000fc40008011406 */
[----:B------:R-:W-:Y:S02]  /*3610*/  USHF.R.U32.HI UR4, URZ, 0x4, UR4 ;  /* 0x00000004ff047899 */ /* 0x000fe40008011604 */
[----:B------:R-:W-:Y:S02]  /*3620*/  ULEA.HI UR25, UR25, UR6, URZ, 0x6 ;  /* 0x0000000619197291 */ /* 0x000fe4000f8f30ff */
[----:B------:R-:W-:Y:S02]  /*3630*/  ULOP3.LUT UR5, UR5, 0x3fff, URZ, 0xc0, !UPT ;  /* 0x00003fff05057892 */ /* 0x000fe4000f8ec0ff */
[----:B------:R-:W-:Y:S02]  /*3640*/  USHF.R.S32.HI UR25, URZ, 0x6, UR25 ;  /* 0x00000006ff197899 */ /* 0x000fe40008011419 */
[----:B------:R-:W-:Y:S02]  /*3650*/  ULOP3.LUT UR22, UR4, 0x3fff, URZ, 0xc0, !UPT ;  /* 0x00003fff04167892 */ /* 0x000fe4000f8ec0ff */
[----:B------:R-:W-:-:S02]  /*3660*/  UISETP.LT.AND UP0, UPT, UR25, 0x1, UPT ;  /* 0x000000011900788c */ /* 0x000fc4000bf01270 */
[----:B------:R-:W-:Y:S02]  /*3670*/  ULOP3.LUT UR21, UR5, 0x10000, URZ, 0xfc, !UPT ;  /* 0x0001000005157892 */ /* 0x000fe4000f8efcff */
[----:B------:R-:W-:Y:S02]  /*3680*/  ULOP3.LUT UR22, UR22, 0x10000, URZ, 0xfc, !UPT ;  /* 0x0001000016167892 */ /* 0x000fe4000f8efcff */
[----:B------:R-:W-:Y:S01]  /*3690*/  USEL UR31, UR25, 0x1, !UP0 ;  /* 0x00000001191f7887 */ /* 0x000fe2000c000000 */
[----:B------:R-:W-:Y:S01]  /*36a0*/  UMOV UR28, 0x0 ;  /* 0x00000000001c7882 */ /* 0x000fe20000000000 */
[----:B------:R-:W-:Y:S01]  /*36b0*/  UMOV UR29, 0x10400010 ;  /* 0x10400010001d7882 */ /* 0x000fe20000000000 */
[----:B------:R-:W-:Y:S01]  /*36c0*/  UMOV UR26, 0x0 ;  /* 0x00000000001a7882 */ /* 0x000fe20000000000 */
[----:B------:R-:W-:Y:S01]  /*36d0*/  UMOV UR27, 0x10400010 ;  /* 0x10400010001b7882 */ /* 0x000fe20000000000 */
[----:B-1----:R-:W-:Y:S02]  /*36e0*/  R2UR UR32, R3 ;  /* 0x00000000032072ca */ /* 0x002fe400000e0000 */
[----:B------:R-:W-:-:S13]  /*36f0*/  CS2R R2, SRZ ;  /* 0x0000000000027805 */ /* 0x000fda000001ff00 */
.L_x_73:
[C---:B------:R-:W-:Y:S02]  /*3700*/  LEA R0, R8.reuse, UR17, 0x3 ;  /* 0x0000001108007c11 */ /* 0x040fe4000f8e18ff */
[----:B------:R-:W-:Y:S02]  /*3710*/  SHF.L.U32 R5, R3, 0x1f, RZ ;  /* 0x0000001f03057819 */ /* 0x000fe400000006ff */
[----:B------:R-:W-:Y:S02]  /*3720*/  LEA R4, R8, UR17, 0x4 ;  /* 0x0000001108047c11 */ /* 0x000fe4000f8e20ff */
[----:B------:R-:W1:Y:S02]  /*3730*/  SYNCS.PHASECHK.TRANS64.TRYWAIT P0, [R0+URZ+0x80], R5 ;  /* 0x00008005000075a7 */ /* 0x000e6400080011ff */
[----:B-1-3--:R-:W-:Y:S05]  /*3740*/  @!P0 BRA `(.L_x_66) ;  /* 0x0000008800408947 */ /* 0x00afea0003800000 */
.L_x_159:
[----:B-1----:R-:W1:Y:S01]  /*3750*/  LDS.128 R4, [R4+0xf0] ;  /* 0x0000f00004047984 */ /* 0x002e620000000c00 */
[----:B------:R-:W-:Y:S02]  /*3760*/  VIADD R0, R0, 0x90 ;  /* 0x0000009000007836 */ /* 0x000fe40000000000 */
[----:B------:R-:W-:Y:S01]  /*3770*/  VIADD R8, R8, 0x1 ;  /* 0x0000000108087836 */ /* 0x000fe20000000000 */
[----:B------:R-:W-:Y:S01]  /*3780*/  @!PT LDS RZ, [RZ] ;  /* 0x00000000fffff984 */ /* 0x000fe20000000800 */
[----:B------:R-:W-:Y:S01]  /*3790*/  @!PT LDS RZ, [RZ] ;  /* 0x00000000fffff984 */ /* 0x000fe20000000800 */
[----:B------:R-:W-:Y:S01]  /*37a0*/  @!PT LDS RZ, [RZ] ;  /* 0x00000000fffff984 */ /* 0x000fe20000000800 */
[----:B------:R-:W-:Y:S01]  /*37b0*/  @!PT LDS RZ, [RZ] ;  /* 0x00000000fffff984 */ /* 0x000fe20000000800 */
[----:B------:R2:W-:Y:S06]  /*37c0*/  MEMBAR.ALL.CTA ;  /* 0x0000000000007992 */ /* 0x0005ec0000008000 */
[----:B--2---:R-:W2:Y:S01]  /*37d0*/  FENCE.VIEW.ASYNC.S ;  /* 0x00000000000073c6 */ /* 0x004ea20000000000 */
[----:B------:R-:W-:-:S04]  /*37e0*/  PRMT R0, RZ, 0x654, R0 ;  /* 0x00000654ff007816 */ /* 0x000fc80000000000 */
[----:B--2---:R2:W-:Y:S01]  /*37f0*/  SYNCS.ARRIVE.TRANS64.RED.A1T0 RZ, [R0+URZ], RZ ;  /* 0x000000ff00ff79a7 */ /* 0x0045e200081004ff */
[----:B-1----:R-:W-:Y:S01]  /*3800*/  LOP3.LUT P1, RZ, R6, 0x1, RZ, 0xc0, !PT ;  /* 0x0000000106ff7812 */ /* 0x002fe2000782c0ff */
[----:B--2---:R-:W-:-:S12]  /*3810*/  BRA.U UP3, `(.L_x_67) ;  /* 0x0000000103e07547 */ /* 0x004fd8000b800000 */
[----:B------:R-:W1:Y:S01]  /*3820*/  LDCU UR4, c[0x0][0x38c] ;  /* 0x00007180ff0477ac */ /* 0x000e620008000800 */
[----:B------:R-:W-:Y:S02]  /*3830*/  PLOP3.LUT P2, PT, PT, PT, PT, 0x80, 0x8 ;  /* 0x000000000008781c */ /* 0x000fe40003f4f070 */
[----:B------:R-:W-:Y:S01]  /*3840*/  SHF.L.U32 R5, R9, 0x1f, RZ ;  /* 0x0000001f09057819 */ /* 0x000fe200000006ff */
[----:B------:R-:W-:Y:S02]  /*3850*/  ULEA UR23, UR24, UR17, 0x3 ;  /* 0x0000001118177291 */ /* 0x000fe4000f8e18ff */
[----:B------:R-:W-:Y:S02]  /*3860*/  ULEA UR18, UR24, UR32, 0x8 ;  /* 0x0000002018127291 */ /* 0x000fe4000f8e40ff */
[----:B-1----:R-:W-:-:S06]  /*3870*/  UISETP.GE.AND UP0, UPT, UR4, 0x1, UPT ;  /* 0x000000010400788c */ /* 0x002fcc000bf06270 */
[----:B------:R-:W-:-:S05]  /*3880*/  PLOP3.LUT P0, PT, PT, PT, UP0, 0x80, 0x8 ;  /* 0x000000000008781c */ /* 0x000fca0003f0f008 */
[----:B------:R-:W-:-:S08]  /*3890*/  @UP0 ULEA UR4, UR15, UR17, 0x3 ;  /* 0x000000110f040291 */ /* 0x000fd0000f8e18ff */
[----:B------:R-:W-:-:S04]  /*38a0*/  @P0 SHF.L.U32 R0, R2, 0x1f, RZ ;  /* 0x0000001f02000819 */ /* 0x000fc800000006ff */
[----:B------:R1:W2:Y:S01]  /*38b0*/  @P0 SYNCS.PHASECHK.TRANS64.TRYWAIT P2, [UR4], R0 ;  /* 0x00000000ff0005a7 */ /* 0x0002a20008041104 */
[----:B------:R-:W3:Y:S02]  /*38c0*/  SYNCS.PHASECHK.TRANS64.TRYWAIT P0, [UR23+0xb0], R5 ;  /* 0x0000b005ff0075a7 */ /* 0x000ee40008001117 */
[----:B-123--:R-:W-:Y:S05]  /*38d0*/  @!P0 BRA `(.L_x_68) ;  /* 0x0000008400f08947 */ /* 0x00efea0003800000 */
.L_x_161:
[----:B------:R-:W-:Y:S01]  /*38e0*/  UMOV UR19, UR14 ;  /* 0x0000000e00137c82 */ /* 0x000fe20008000000 */
[----:B------:R-:W-:Y:S05]  /*38f0*/  BRA.U !UP0, `(.L_x_69) ;  /* 0x0000000108987547 */ /* 0x000fea000b800000 */
[----:B------:R-:W-:Y:S02]  /*3900*/  UIADD3 UR19, UPT, UPT, UR31, UR14, URZ ;  /* 0x0000000e1f137290 */ /* 0x000fe4000fffe0ff */
[----:B------:R-:W-:Y:S01]  /*3910*/  UPLOP3.LUT UP2, UPT, UPT, UPT, UPT, 0x40, 0x4 ;  /* 0x000000000004789c */ /* 0x000fe20003f4e870 */
[----:B------:R-:W-:Y:S01]  /*3920*/  UMOV UR16, UR25 ;  /* 0x0000001900107c82 */ /* 0x000fe20008000000 */
[----:B------:R-:W-:-:S09]  /*3930*/  UMOV UR6, UR15 ;  /* 0x0000000f00067c82 */ /* 0x000fd20008000000 */
.L_x_72:
[----:B--2---:R-:W-:Y:S01]  /*3940*/  ULEA UR5, UR6, UR17, 0x3 ;  /* 0x0000001106057291 */ /* 0x004fe2000f8e18ff */
[----:B---3--:R-:W-:Y:S11]  /*3950*/  @P2 BRA `(.L_x_70) ;  /* 0x00000000000c2947 */ /* 0x008ff60003800000 */
[----:B-1----:R-:W-:Y:S04]  /*3960*/  SHF.L.U32 R5, R2, 0x1f, RZ ;  /* 0x0000001f02057819 */ /* 0x002fe800000006ff */
[----:B------:R-:W1:Y:S02]  /*3970*/  SYNCS.PHASECHK.TRANS64.TRYWAIT P0, [UR5], R5 ;  /* 0x00000005ff0075a7 */ /* 0x000e640008001105 */
[----:B-1----:R-:W-:Y:S05]  /*3980*/  @!P0 BRA `(.L_x_71) ;  /* 0x0000008400dc8947 */ /* 0x002fea0003800000 */
.L_x_70:
[----:B------:R-:W-:Y:S01]  /*3990*/  UISETP.NE.AND UP0, UPT, UR16, 0x1, UPT ;  /* 0x000000011000788c */ /* 0x000fe2000bf05270 */
[----:B------:R-:W-:Y:S01]  /*39a0*/  PLOP3.LUT P2, PT, PT, PT, PT, 0x80, 0x8 ;  /* 0x000000000008781c */ /* 0x000fe20003f4f070 */
[----:B------:R-:W-:Y:S02]  /*39b0*/  UIADD3 UR4, UPT, UPT, UR6, 0x1, URZ ;  /* 0x0000000106047890 */ /* 0x000fe4000fffe0ff */
[----:B------:R-:W-:Y:S02]  /*39c0*/  ULEA UR12, UR6, UR22, 0x9 ;  /* 0x00000016060c7291 */ /* 0x000fe4000f8e48ff */
[----:B------:R-:W-:Y:S01]  /*39d0*/  UISETP.NE.AND UP1, UPT, UR4, 0x3, UPT ;  /* 0x000000030400788c */ /* 0x000fe2000bf25270 */
[----:B------:R-:W-:Y:S01]  /*39e0*/  PLOP3.LUT P0, PT, PT, PT, UP0, 0x80, 0x8 ;  /* 0x000000000008781c */ /* 0x000fe20003f0f008 */
[----:B------:R-:W-:Y:S02]  /*39f0*/  UIADD3 UR10, UPT, UPT, UR12, 0x2, URZ ;  /* 0x000000020c0a7890 */ /* 0x000fe4000fffe0ff */
[----:B------:R-:W-:Y:S02]  /*3a00*/  USEL UR7, URZ, 0x1, UP1 ;  /* 0x00000001ff077887 */ /* 0x000fe40008800000 */
[----:B------:R-:W-:Y:S02]  /*3a10*/  USEL UR15, UR4, URZ, UP1 ;  /* 0x000000ff040f7287 */ /* 0x000fe40008800000 */
[----:B------:R-:W-:Y:S02]  /*3a20*/  UIADD3 UR14, UPT, UPT, UR14, 0x1, URZ ;  /* 0x000000010e0e7890 */ /* 0x000fe4000fffe0ff */
[----:B------:R-:W-:Y:S01]  /*3a30*/  @UP0 ULEA UR4, UR15, UR17, 0x3 ;  /* 0x000000110f040291 */ /* 0x000fe2000f8e18ff */
[----:B------:R-:W-:Y:S01]  /*3a40*/  LOP3.LUT R2, R2, UR7, RZ, 0x3c, !PT ;  /* 0x0000000702027c12 */ /* 0x000fe2000f8e3cff */
[----:B------:R-:W-:Y:S01]  /*3a50*/  UIADD3 UR7, UPT, UPT, UR5, 0x18, URZ ;  /* 0x0000001805077890 */ /* 0x000fe2000fffe0ff */
[----:B------:R-:W-:Y:S02]  /*3a60*/  UMOV UR13, 0x80004020 ;  /* 0x80004020000d7882 */ /* 0x000fe40000000000 */
[----:B-1----:R-:W-:Y:S01]  /*3a70*/  @P0 SHF.L.U32 R0, R2, 0x1f, RZ ;  /* 0x0000001f02000819 */ /* 0x002fe200000006ff */
[----:B------:R-:W-:Y:S01]  /*3a80*/  UMOV UR5, 0x80004020 ;  /* 0x8000402000057882 */ /* 0x000fe20000000000 */
[----:B------:R-:W-:Y:S01]  /*3a90*/  UMOV UR11, 0x80004020 ;  /* 0x80004020000b7882 */ /* 0x000fe20000000000 */
[----:B------:R-:W-:Y:S01]  /*3aa0*/  UMOV UR9, 0x80004020 ;  /* 0x8000402000097882 */ /* 0x000fe20000000000 */
[----:B------:R2:W3:Y:S01]  /*3ab0*/  @P0 SYNCS.PHASECHK.TRANS64.TRYWAIT P2, [UR4], R0 ;  /* 0x00000000ff0005a7 */ /* 0x0004e20008041104 */
[----:B------:R-:W-:Y:S02]  /*3ac0*/  ULEA UR4, UR6, UR21, 0x9 ;  /* 0x0000001506047291 */ /* 0x000fe4000f8e48ff */
[----:B------:R-:W-:Y:S02]  /*3ad0*/  UISETP.NE.AND UP0, UPT, UR14, UR19, UPT ;  /* 0x000000130e00728c */ /* 0x000fe4000bf05270 */
[----:B------:R-:W-:Y:S02]  /*3ae0*/  UIADD3 UR8, UPT, UPT, UR4, 0x2, URZ ;  /* 0x0000000204087890 */ /* 0x000fe4000fffe0ff */
[----:B------:R-:W-:Y:S01]  /*3af0*/  UIADD3 UR16, UPT, UPT, UR16, -0x1, URZ ;  /* 0xffffffff10107890 */ /* 0x000fe2000fffe0ff */
[----:B------:R-:W-:Y:S02]  /*3b00*/  UMOV UR6, UR15 ;  /* 0x0000000f00067c82 */ /* 0x000fe40008000000 */
[----:B------:R2:W-:Y:S01]  /*3b10*/  UTCQMMA.2CTA gdesc[UR4], gdesc[UR12], tmem[UR18], tmem[UR28], idesc[UR29], UP2 ;  /* 0x00ff1c0c040075ea */ /* 0x0005e20009200312 */
[----:B------:R-:W-:Y:S03]  /*3b20*/  UPLOP3.LUT UP2, UPT, UPT, UPT, UPT, 0x80, 0x8 ;  /* 0x000000000008789c */ /* 0x000fe60003f4f070 */
[----:B------:R2:W-:Y:S01]  /*3b30*/  UTCQMMA.2CTA gdesc[UR8], gdesc[UR10], tmem[UR18], tmem[UR26], idesc[UR27], UPT ;  /* 0x00ff1a0a080075ea */ /* 0x0005e2000ba00312 */
[----:B------:R2:W-:Y:S01]  /*3b40*/  UTCBAR.2CTA.MULTICAST [UR7], URZ, UR20 ;  /* 0x000000ff070073e9 */ /* 0x0005e20008200814 */
[----:B------:R-:W-:Y:S06]  /*3b50*/  BRA.U UP0, `(.L_x_72) ;  /* 0xfffffffd00787547 */ /* 0x000fec000b83ffff */
.L_x_69:
[----:B--2---:R-:W-:Y:S01]  /*3b60*/  UIADD3 UR4, UPT, UPT, UR23, 0xa0, URZ ;  /* 0x000000a017047890 */ /* 0x004fe2000fffe0ff */
[----:B------:R-:W-:-:S08]  /*3b70*/  UMOV UR14, UR19 ;  /* 0x00000013000e7c82 */ /* 0x000fd00008000000 */
[----:B------:R2:W-:Y:S01]  /*3b80*/  UTCBAR.2CTA.MULTICAST [UR4], URZ, UR30 ;  /* 0x000000ff040073e9 */ /* 0x0005e2000820081e */
[----:B------:R-:W-:Y:S02]  /*3b90*/  NOP ;  /* 0x0000000000007918 */ /* 0x000fe40000000000 */
.L_x_67:
[----:B--2---:R-:W-:Y:S01]  /*3ba0*/  UIADD3 UR4, UPT, UPT, UR24, 0x1, URZ ;  /* 0x0000000118047890 */ /* 0x004fe2000fffe0ff */
[----:B------:R-:W-:-:S03]  /*3bb0*/  ISETP.NE.AND P0, PT, R8, 0x2, PT ;  /* 0x000000020800780c */ /* 0x000fc60003f05270 */
[----:B------:R-:W-:Y:S01]  /*3bc0*/  UISETP.NE.AND UP0, UPT, UR4, 0x2, UPT ;  /* 0x000000020400788c */ /* 0x000fe2000bf05270 */
[----:B-1----:R-:W-:Y:S02]  /*3bd0*/  SEL R0, RZ, 0x1, P0 ;  /* 0x00000001ff007807 */ /* 0x002fe40000000000 */
[----:B------:R-:W-:Y:S01]  /*3be0*/  SEL R8, R8, RZ, P0 ;  /* 0x000000ff08087207 */ /* 0x000fe20000000000 */
[----:B------:R-:W-:Y:S01]  /*3bf0*/  USEL UR5, URZ, 0x1, UP0 ;  /* 0x00000001ff057887 */ /* 0x000fe20008000000 */
[----:B------:R-:W-:Y:S01]  /*3c00*/  LOP3.LUT R3, R3, R0, RZ, 0x3c, !PT ;  /* 0x0000000003037212 */ /* 0x000fe200078e3cff */
[----:B------:R-:W-:-:S04]  /*3c10*/  USEL UR24, UR4, URZ, UP0 ;  /* 0x000000ff04187287 */ /* 0x000fc80008000000 */
[----:B------:R-:W-:Y:S01]  /*3c20*/  LOP3.LUT R9, R9, UR5, RZ, 0x3c, !PT ;  /* 0x0000000509097c12 */ /* 0x000fe2000f8e3cff */
[----:B------:R-:W-:Y:S07]  /*3c30*/  @P1 BRA `(.L_x_73) ;  /* 0xfffffff800b01947 */ /* 0x000fee000383ffff */
[----:B------:R-:W1:Y:S01]  /*3c40*/  S2UR UR8, SR_CgaCtaId ;  /* 0x00000000000879c3 */ /* 0x000e620000008800 */
[----:B------:R-:W-:Y:S01]  /*3c50*/  ELECT P0, URZ, PT ;  /* 0x0000000000ff782f */ /* 0x000fe20003800000 */
[----:B------:R-:W-:Y:S01]  /*3c60*/  HFMA2 R0, -RZ, RZ, 0, 5.9604644775390625e-08 ;  /* 0x00000001ff007431 */ /* 0x000fe200000001ff */
[----:B------:R-:W-:-:S05]  /*3c70*/  UMOV UR4, 0x40 ;  /* 0x0000004000047882 */ /* 0x000fca0000000000 */
[----:B------:R-:W-:Y:S01]  /*3c80*/  UVIRTCOUNT.DEALLOC.SMPOOL 0x80 ;  /* 0x000000800000784c */ /* 0x000fe20000000000 */
[----:B------:R-:W-:Y:S02]  /*3c90*/  UISETP.NE.AND UP0, UPT, UR33, URZ, UPT ;  /* 0x000000ff2100728c */ /* 0x000fe4000bf05270 */
[----:B-1----:R-:W-:-:S09]  /*3ca0*/  ULEA UR8, UR8, UR4, 0x18 ;  /* 0x0000000408087291 */ /* 0x002fd2000f8ec0ff */
[----:B------:R1:W-:Y:S01]  /*3cb0*/  @P0 STS.U8 [UR8+0x1c], R0 ;  /* 0x00001c00ff000988 */ /* 0x0003e20008000008 */
[----:B------:R-:W-:Y:S05]  /*3cc0*/  BRA.U UP0, `(.L_x_74) ;  /* 0x0000000100587547 */ /* 0x000fea000b800000 */
[----:B------:R-:W-:Y:S01]  /*3cd0*/  UIADD3 UR5, UPT, UPT, UR17, 0xb0, URZ ;  /* 0x000000b011057890 */ /* 0x000fe2000fffe0ff */
[----:B------:R-:W-:-:S03]  /*3ce0*/  SHF.L.U32 R3, R9, 0x1f, RZ ;  /* 0x0000001f09037819 */ /* 0x000fc600000006ff */
[----:B------:R-:W-:-:S09]  /*3cf0*/  ULEA UR4, UR24, UR5, 0x3 ;  /* 0x0000000518047291 */ /* 0x000fd2000f8e18ff */
[----:B------:R-:W2:Y:S02]  /*3d00*/  SYNCS.PHASECHK.TRANS64.TRYWAIT P0, [UR4], R3 ;  /* 0x00000003ff0075a7 */ /* 0x000ea40008001104 */
[----:B--2---:R-:W-:Y:S05]  /*3d10*/  @!P0 BRA `(.L_x_75) ;  /* 0x0000008400108947 */ /* 0x004fea0003800000 */
.L_x_164:
[----:B------:R-:W-:-:S04]  /*3d20*/  UIADD3 UR4, UPT, UPT, UR24, 0x1, URZ ;  /* 0x0000000118047890 */ /* 0x000fc8000fffe0ff */
[----:B------:R-:W-:-:S04]  /*3d30*/  UISETP.NE.AND UP1, UPT, UR4, 0x2, UPT ;  /* 0x000000020400788c */ /* 0x000fc8000bf25270 */
[----:B------:R-:W-:Y:S02]  /*3d40*/  USEL UR6, URZ, 0x1, UP1 ;  /* 0x00000001ff067887 */ /* 0x000fe40008800000 */
[----:B------:R-:W-:-:S04]  /*3d50*/  USEL UR4, UR4, URZ, UP1 ;  /* 0x000000ff04047287 */ /* 0x000fc80008800000 */
[----:B------:R-:W-:Y:S01]  /*3d60*/  ULEA UR4, UR4, UR5, 0x3 ;  /* 0x0000000504047291 */ /* 0x000fe2000f8e18ff */
[----:B-1----:R-:W-:-:S04]  /*3d70*/  LOP3.LUT R3, R9, UR6, RZ, 0x3c, !PT ;  /* 0x0000000609037c12 */ /* 0x002fc8000f8e3cff */
[----:B------:R-:W-:Y:S01]  /*3d80*/  SHF.L.U32 R3, R3, 0x1f, RZ ;  /* 0x0000001f03037819 */ /* 0x000fe200000006ff */
[----:B------:R-:W-:-:S04]  /*3d90*/  IMAD.U32 R0, RZ, RZ, UR4 ;  /* 0x00000004ff007e24 */ /* 0x000fc8000f8e00ff */
[----:B------:R1:W2:Y:S03]  /*3da0*/  SYNCS.PHASECHK.TRANS64.TRYWAIT P0, [R0+URZ], R3 ;  /* 0x00000003000075a7 */ /* 0x0002a600080011ff */
[----:B--2---:R-:W-:Y:S05]  /*3db0*/  @!P0 NANOSLEEP.SYNCS 0x989680 ;  /* 0x009896800000895d */ /* 0x004fea0003900000 */
[----:B------:R-:W2:Y:S02]  /*3dc0*/  @!P0 SYNCS.PHASECHK.TRANS64 P0, [R0+URZ], R3 ;  /* 0x00000003000085a7 */ /* 0x000ea400080010ff */
[----:B--2---:R-:W-:Y:S05]  /*3dd0*/  @P0 BRA `(.L_x_76) ;  /* 0x0000000000200947 */ /* 0x004fea0003800000 */
.L_x_77:
[----:B--2---:R2:W4:Y:S02]  /*3de0*/  SYNCS.PHASECHK.TRANS64.TRYWAIT P0, [R0+URZ], R3 ;  /* 0x00000003000075a7 */ /* 0x00452400080011ff */
[----:B----4-:R-:W-:Y:S05]  /*3df0*/  @!P0 NANOSLEEP.SYNCS 0x989680 ;  /* 0x009896800000895d */ /* 0x010fea0003900000 */
[----:B------:R-:W4:Y:S02]  /*3e00*/  @!P0 SYNCS.PHASECHK.TRANS64 P0, [R0+URZ], R3 ;  /* 0x00000003000085a7 */ /* 0x000f2400080010ff */
[----:B----4-:R-:W-:Y:S05]  /*3e10*/  @!P0 BRA `(.L_x_77) ;  /* 0xfffffffc00f08947 */ /* 0x010fea000383ffff */
[----:B------:R-:W-:Y:S05]  /*3e20*/  BRA `(.L_x_76) ;  /* 0x00000000000c7947 */ /* 0x000fea0003800000 */
.L_x_74:
[----:B------:R-:W-:-:S04]  /*3e30*/  UIADD3 UR4, UPT, UPT, UR17, 0xe0, URZ ;  /* 0x000000e011047890 */ /* 0x000fc8000fffe0ff */
[----:B------:R-:W-:-:S09]  /*3e40*/  UPRMT UR4, UR34, 0x654, UR4 ;  /* 0x0000065422047896 */ /* 0x000fd20008000004 */
[----:B------:R-:W-:Y:S03]  /*3e50*/  SYNCS.ARRIVE.TRANS64.RED.A1T0 RZ, [UR4], RZ ;  /* 0x000000ffffff79a7 */ /* 0x000fe60008100404 */
.L_x_76:
[----:B-12---:R-:W-:Y:S01]  /*3e60*/  SHF.L.U32 R3, RZ, 0x1f, RZ ;  /* 0x0000001fff037819 */ /* 0x006fe200000006ff */
[----:B------:R-:W-:Y:S01]  /*3e70*/  UIADD3 UR4, UPT, UPT, UR17, 0xe0, URZ ;  /* 0x000000e011047890 */ /* 0x000fe2000fffe0ff */
[----:B------:R-:W-:Y:S02]  /*3e80*/  PLOP3.LUT P0, PT, PT, PT, UP0, 0x80, 0x8 ;  /* 0x000000000008781c */ /* 0x000fe40003f0f008 */
[----:B------:R-:W1:Y:S02]  /*3e90*/  SYNCS.PHASECHK.TRANS64.TRYWAIT P1, [UR17+0xe0], R3 ;  /* 0x0000e003ff0075a7 */ /* 0x000e640008021111 */
[----:B-1----:R-:W-:Y:S09]  /*3ea0*/  @!P1 BRA `(.L_x_78) ;  /* 0x0000008000c49947 */ /* 0x002ff20003800000 */
.L_x_166:
[----:B------:R-:W-:Y:S01]  /*3eb0*/  @!UP0 UPRMT UR4, UR34, 0x654, UR4 ;  /* 0x0000065422048896 */ /* 0x000fe20008000004 */
[----:B------:R-:W-:Y:S01]  /*3ec0*/  UMOV UR5, 0xffff ;  /* 0x0000ffff00057882 */ /* 0x000fe20000000000 */
[----:B------:R-:W-:-:S07]  /*3ed0*/  UMOV UR6, 0x1 ;  /* 0x0000000100067882 */ /* 0x000fce0000000000 */
[----:B------:R-:W-:Y:S01]  /*3ee0*/  @!P0 SYNCS.ARRIVE.TRANS64.RED.A1T0 RZ, [UR4], RZ ;  /* 0x000000ffffff89a7 */ /* 0x000fe20008100404 */
[----:B------:R-:W-:Y:S01]  /*3ef0*/  NOP ;  /* 0x0000000000007918 */ /* 0x000fe20000000000 */
[----:B-1----:R-:W1:Y:S01]  /*3f00*/  LDS R0, [UR8+0x14] ;  /* 0x00001408ff007984 */ /* 0x002e620008000800 */
[----:B------:R-:W-:-:S04]  /*3f10*/  ULOP3.LUT UR4, UR32, 0xffff, URZ, 0xc0, !UPT ;  /* 0x0000ffff20047892 */ /* 0x000fc8000f8ec0ff */
[----:B------:R-:W-:-:S04]  /*3f20*/  USHF.R.U32.HI UR4, URZ, 0x5, UR4 ;  /* 0x00000005ff047899 */ /* 0x000fc80008011604 */
[----:B------:R-:W-:Y:S02]  /*3f30*/  USHF.L.U32 UR5, UR5, UR4, URZ ;  /* 0x0000000405057299 */ /* 0x000fe400080006ff */
[----:B------:R-:W-:-:S04]  /*3f40*/  USHF.L.U32 UR4, UR6, UR4, URZ ;  /* 0x0000000406047299 */ /* 0x000fc800080006ff */
[----:B-1----:R-:W-:-:S04]  /*3f50*/  LOP3.LUT R0, R0, UR5, RZ, 0xc0, !PT ;  /* 0x0000000500007c12 */ /* 0x002fc8000f8ec0ff */
[----:B------:R-:W-:-:S13]  /*3f60*/  ISETP.NE.AND P0, PT, R0, UR5, PT ;  /* 0x0000000500007c0c */ /* 0x000fda000bf05270 */
[----:B------:R-:W-:Y:S05]  /*3f70*/  @P0 BRA `(.L_x_79) ;  /* 0x0000000000580947 */ /* 0x000fea0003800000 */
[----:B------:R-:W1:Y:S02]  /*3f80*/  LDS R0, [UR8+0x18] ;  /* 0x00001808ff007984 */ /* 0x000e640008000800 */
[----:B-1----:R-:W-:-:S04]  /*3f90*/  LOP3.LUT R0, R0, UR4, RZ, 0xc0, !PT ;  /* 0x0000000400007c12 */ /* 0x002fc8000f8ec0ff */
[----:B------:R-:W-:-:S13]  /*3fa0*/  ISETP.NE.AND P0, PT, R0, UR4, PT ;  /* 0x0000000400007c0c */ /* 0x000fda000bf05270 */
[----:B------:R-:W-:Y:S05]  /*3fb0*/  @P0 BRA `(.L_x_80) ;  /* 0x00000000003c0947 */ /* 0x000fea0003800000 */
[----:B------:R-:W1:Y:S01]  /*3fc0*/  S2R R2, SR_LANEID ;  /* 0x0000000000027919 */ /* 0x000e620000000000 */
[----:B------:R-:W-:Y:S01]  /*3fd0*/  ULOP3.LUT UR5, URZ, UR5, URZ, 0x33, !UPT ;  /* 0x00000005ff057292 */ /* 0x000fe2000f8e33ff */
[----:B------:R-:W-:Y:S01]  /*3fe0*/  LOP3.LUT R4, RZ, UR4, RZ, 0x33, !PT ;  /* 0x00000004ff047c12 */ /* 0x000fe2000f8e33ff */
[----:B------:R-:W-:Y:S02]  /*3ff0*/  VOTEU.ANY UR4, UPT, PT ;  /* 0x0000000000047886 */ /* 0x000fe400038e0100 */
[----:B------:R-:W-:Y:S01]  /*4000*/  UFLO.U32 UR4, UR4 ;  /* 0x00000004000472bd */ /* 0x000fe200080e0000 */
[----:B------:R-:W2:Y:S01]  /*4010*/  REDUX UR6, R4 ;  /* 0x00000000040673c4 */ /* 0x000ea20000000000 */
[----:B------:R-:W-:-:S06]  /*4020*/  IMAD.U32 R0, RZ, RZ, UR5 ;  /* 0x00000005ff007e24 */ /* 0x000fcc000f8e00ff */
[----:B------:R4:W-:Y:S01]  /*4030*/  UTCATOMSWS.AND URZ, UR5 ;  /* 0x0000000500ff79e3 */ /* 0x0009e20008000000 */
[----:B------:R-:W3:Y:S01]  /*4040*/  REDUX UR7, R0 ;  /* 0x00000000000773c4 */ /* 0x000ee20000000000 */
[----:B-1----:R-:W-:Y:S01]  /*4050*/  ISETP.EQ.U32.AND P0, PT, R2, UR4, PT ;  /* 0x0000000402007c0c */ /* 0x002fe2000bf02070 */
[----:B--2---:R-:W-:Y:S01]  /*4060*/  IMAD.U32 R2, RZ, RZ, UR6 ;  /* 0x00000006ff027e24 */ /* 0x004fe2000f8e00ff */
[----:B---3--:R-:W-:-:S11]  /*4070*/  MOV R3, UR7 ;  /* 0x0000000700037c02 */ /* 0x008fd60008000f00 */
[----:B------:R4:W-:Y:S04]  /*4080*/  @P0 ATOMS.AND RZ, [UR8+0x14], R3 ;  /* 0x00001403ffff098c */ /* 0x0009e8000a800008 */
[----:B------:R4:W-:Y:S01]  /*4090*/  @P0 ATOMS.AND RZ, [UR8+0x18], R2 ;  /* 0x00001802ffff098c */ /* 0x0009e2000a800008 */
[----:B------:R-:W-:Y:S05]  /*40a0*/  BRA `(.L_x_81) ;  /* 0x0000000000147947 */ /* 0x000fea0003800000 */
.L_x_80:
[----:B------:R-:W-:Y:S02]  /*40b0*/  MOV R2, 0x40d0 ;  /* 0x000040d000027802 */ /* 0x000fe40000000f00 */
[----:B---3-5:R-:W-:Y:S05]  /*40c0*/  CALL.REL.NOINC `($__internal_0_$__cuda_sm10x_tcgen05_guardrail_trap_col_being_dealloced_not_returned_by_alloc) ;  /* 0x0000008400a07944 */ /* 0x028fea0003c00000 */
[----:B------:R-:W-:Y:S05]  /*40d0*/  BRA `(.L_x_81) ;  /* 0x0000000000087947 */ /* 0x000fea0003800000 */
.L_x_79:
[----:B------:R-:W-:Y:S02]  /*40e0*/  MOV R2, 0x4100 ;  /* 0x0000410000027802 */ /* 0x000fe40000000f00 */
[----:B---3-5:R-:W-:Y:S05]  /*40f0*/  CALL.REL.NOINC `($__internal_2_$__cuda_sm10x_tcgen05_guardrail_trap_unallocated_columns_being_dealloced) ;  /* 0x0000008400ac7944 */ /* 0x028fea0003c00000 */
.L_x_81:
[----:B------:R-:W-:Y:S01]  /*4100*/  NOP ;  /* 0x0000000000007918 */ /* 0x000fe20000000000 */
[----:B----4-:R-:W-:Y:S05]  /*4110*/  EXIT ;  /* 0x000000000000794d */ /* 0x010fea0003800000 */
.L_x_54:
[----:B------:R-:W-:-:S09]  /*4120*/  UISETP.NE.OR UP0, UPT, UR17, 0x3, !UP3 ;  /* 0x000000031100788c */ /* 0x000fd2000df05670 */
[----:B------:R-:W-:Y:S05]  /*4130*/  BRA.U UP0, `(.L_x_82) ;  /* 0x0000001100587547 */ /* 0x000fea000b800000 */
[----:B------:R-:W1:Y:S01]  /*4140*/  LDCU UR31, c[0x0][0x370] ;  /* 0x00006e00ff1f77ac */ /* 0x000e620008000800 */
[----:B------:R-:W2:Y:S01]  /*4150*/  LDC.64 R16, c[0x0][0x348] ;  /* 0x0000d200ff107b82 */ /* 0x000ea20000000a00 */
[----:B------:R-:W-:Y:S02]  /*4160*/  HFMA2 R13, -RZ, RZ, 0, 0 ;  /* 0x00000000ff0d7431 */ /* 0x000fe400000001ff */
[----:B------:R-:W-:Y:S01]  /*4170*/  IMAD.MOV.U32 R15, RZ, RZ, 0x1 ;  /* 0x00000001ff0f7424 */ /* 0x000fe200078e00ff */
[----:B------:R-:W1:Y:S01]  /*4180*/  LDCU.128 UR48, c[0x0][0xb10] ;  /* 0x00016200ff3077ac */ /* 0x000e620008000c00 */
[----:B------:R-:W-:Y:S01]  /*4190*/  IMAD.MOV.U32 R14, RZ, RZ, RZ ;  /* 0x000000ffff0e7224 */ /* 0x000fe200078e00ff */
[----:B------:R-:W-:Y:S01]  /*41a0*/  MOV R7, 0x2000 ;  /* 0x0000200000077802 */ /* 0x000fe20000000f00 */
[----:B------:R-:W3:Y:S01]  /*41b0*/  LDCU UR30, c[0x0][0x374] ;  /* 0x00006e80ff1e77ac */ /* 0x000ee20008000800 */
[----:B------:R-:W4:Y:S01]  /*41c0*/  LDC.64 R2, c[0x0][0x888] ;  /* 0x00022200ff027b82 */ /* 0x000f220000000a00 */
[----:B------:R-:W3:Y:S01]  /*41d0*/  LDCU UR15, c[0x0][0xb0c] ;  /* 0x00016180ff0f77ac */ /* 0x000ee20008000800 */
[----:B------:R-:W2:Y:S06]  /*41e0*/  LDCU UR40, c[0x0][0xb20] ;  /* 0x00016400ff2877ac */ /* 0x000eac0008000800 */
[----:B------:R-:W4:Y:S01]  /*41f0*/  LDC.64 R4, c[0x0][0x890] ;  /* 0x00022400ff047b82 */ /* 0x000f220000000a00 */
[----:B------:R-:W2:Y:S01]  /*4200*/  LDCU UR4, c[0x0][0xb30] ;  /* 0x00016600ff0477ac */ /* 0x000ea20008000800 */
[----:B------:R-:W-:Y:S01]  /*4210*/  UMOV UR21, 0x400 ;  /* 0x0000040000157882 */ /* 0x000fe20000000000 */
[----:B-1----:R-:W-:-:S02]  /*4220*/  UIMAD.WIDE.U32 UR6, UR31, UR48, URZ ;  /* 0x000000301f0672a5 */ /* 0x002fc4000f8e00ff */
[----:B---3--:R-:W-:Y:S02]  /*4230*/  UIMAD.WIDE.U32 UR8, UR30, UR51, URZ ;  /* 0x000000331e0872a5 */ /* 0x008fe4000f8e00ff */
[----:B------:R-:W-:Y:S02]  /*4240*/  ULEA UR21, UR45, UR21, 0x18 ;  /* 0x000000152d157291 */ /* 0x000fe4000f8ec0ff */
[----:B------:R-:W-:Y:S02]  /*4250*/  UPLOP3.LUT UP3, UPT, UPT, UPT, UPT, 0x40, 0x4 ;  /* 0x000000000004789c */ /* 0x000fe40003f6e870 */
[----:B------:R-:W-:Y:S01]  /*4260*/  UIADD3 UR37, UPT, UPT, UR21, 0x48, URZ ;  /* 0x0000004815257890 */ /* 0x000fe2000fffe0ff */
[----:B------:R-:W-:Y:S01]  /*4270*/  UMOV UR6, UR7 ;  /* 0x0000000700067c82 */ /* 0x000fe20008000000 */
[----:B------:R-:W-:Y:S01]  /*4280*/  UMOV UR38, UR9 ;  /* 0x0000000900267c82 */ /* 0x000fe20008000000 */
[----:B------:R-:W-:Y:S02]  /*4290*/  UISETP.GE.AND UP0, UPT, UR42, 0x1, UPT ;  /* 0x000000012a00788c */ /* 0x000fe4000bf06270 */
[----:B------:R-:W-:Y:S01]  /*42a0*/  UISETP.NE.AND UP4, UPT, UR42, 0x1, UPT ;  /* 0x000000012a00788c */ /* 0x000fe2000bf85270 */
[----:B------:R-:W1:Y:S01]  /*42b0*/  LDCU.64 UR22, c[0x0][0xb28] ;  /* 0x00016500ff1677ac */ /* 0x000e620008000a00 */
[----:B------:R-:W-:-:S02]  /*42c0*/  UISETP.NE.AND UP6, UPT, UR15, 0x1, UPT ;  /* 0x000000010f00788c */ /* 0x000fc4000bfc5270 */
[----:B------:R-:W-:Y:S02]  /*42d0*/  UISETP.NE.AND UP5, UPT, UR50, 0x1, UPT ;  /* 0x000000013200788c */ /* 0x000fe4000bfa5270 */
[----:B------:R-:W-:Y:S02]  /*42e0*/  UIADD3 UR33, UPT, UPT, UR21, 0x30, URZ ;  /* 0x0000003015217890 */ /* 0x000fe4000fffe0ff */
[----:B------:R-:W-:Y:S02]  /*42f0*/  UIADD3 UR25, UPT, UPT, UR21, 0x38, URZ ;  /* 0x0000003815197890 */ /* 0x000fe4000fffe0ff */
[----:B------:R-:W-:Y:S02]  /*4300*/  UIADD3 UR17, UPT, UPT, UR21, 0x40, URZ ;  /* 0x0000004015117890 */ /* 0x000fe4000fffe0ff */
[----:B------:R-:W-:Y:S02]  /*4310*/  UPRMT UR37, UR45, 0x654, UR37 ;  /* 0x000006542d257896 */ /* 0x000fe40008000025 */
[----:B------:R-:W-:-:S02]  /*4320*/  USHF.R.U32.HI UR39, URZ, UR49, UR6 ;  /* 0x00000031ff277299 */ /* 0x000fc40008011606 */
[----:B--2---:R-:W-:Y:S02]  /*4330*/  USHF.R.U32.HI UR38, URZ, UR40, UR38 ;  /* 0x00000028ff267299 */ /* 0x004fe40008011626 */
[----:B------:R-:W-:-:S11]  /*4340*/  UISETP.NE.AND UP2, UPT, UR4, 0x1, UPT ;  /* 0x000000010400788c */ /* 0x000fd6000bf45270 */
.L_x_93:
[C---:B------:R-:W-:Y:S02]  /*4350*/  LEA R12, R14.reuse, UR21, 0x3 ;  /* 0x000000150e0c7c11 */ /* 0x040fe4000f8e18ff */
[----:B------:R-:W-:Y:S02]  /*4360*/  SHF.L.U32 R9, R13, 0x1f, RZ ;  /* 0x0000001f0d097819 */ /* 0x000fe400000006ff */
[----:B------:R-:W-:Y:S02]  /*4370*/  LEA R10, R14, UR21, 0x4 ;  /* 0x000000150e0a7c11 */ /* 0x000fe4000f8e20ff */
[----:B--2---:R-:W2:Y:S02]  /*4380*/  SYNCS.PHASECHK.TRANS64.TRYWAIT P0, [R12+URZ+0x80], R9 ;  /* 0x000080090c0075a7 */ /* 0x004ea400080011ff */
[----:B--2---:R-:W-:Y:S05]  /*4390*/  @!P0 BRA `(.L_x_83) ;  /* 0x0000007c00a08947 */ /* 0x004fea0003800000 */
.L_x_167:
[----:B--2---:R-:W2:Y:S01]  /*43a0*/  LDS.128 R8, [R10+0xf0] ;  /* 0x0000f0000a087984 */ /* 0x004ea20000000c00 */
[----:B------:R-:W-:Y:S01]  /*43b0*/  UISETP.GE.AND UP0, UPT, UR42, 0x1, UPT ;  /* 0x000000012a00788c */ /* 0x000fe2000bf06270 */
[----:B------:R-:W-:Y:S01]  /*43c0*/  @!PT LDS RZ, [RZ] ;  /* 0x00000000fffff984 */ /* 0x000fe20000000800 */
[----:B------:R-:W-:Y:S01]  /*43d0*/  @!PT LDS RZ, [RZ] ;  /* 0x00000000fffff984 */ /* 0x000fe20000000800 */
[----:B------:R-:W-:Y:S01]  /*43e0*/  @!PT LDS RZ, [RZ] ;  /* 0x00000000fffff984 */ /* 0x000fe20000000800 */
[----:B------:R-:W-:Y:S01]  /*43f0*/  @!PT LDS RZ, [RZ] ;  /* 0x00000000fffff984 */ /* 0x000fe20000000800 */
[----:B------:R3:W-:Y:S06]  /*4400*/  MEMBAR.ALL.CTA ;  /* 0x0000000000007992 */ /* 0x0007ec0000008000 */
[----:B---3--:R-:W3:Y:S01]  /*4410*/  FENCE.VIEW.ASYNC.S ;  /* 0x00000000000073c6 */ /* 0x008ee20000000000 */
[----:B--2---:R-:W-:Y:S11]  /*4420*/  LOP3.LUT P0, RZ, R10, 0x1, RZ, 0xc0, !PT ;  /* 0x000000010aff7812 */ /* 0x004ff6000780c0ff */
[----:B------:R-:W-:Y:S02]  /*4430*/  @!UPT UIADD3 URZ, UPT, UPT, URZ, URZ, URZ ;  /* 0x000000fffffff290 */ /* 0x000fe4000fffe0ff */
[----:B---3--:R-:W-:Y:S01]  /*4440*/  VOTEU.ANY UP1, P0 ;  /* 0x0000000000ff7886 */ /* 0x008fe20000020100 */
[----:B------:R-:W-:Y:S11]  /*4450*/  PLOP3.LUT P0, PT, PT, PT, UP1, 0x80, 0x8 ;  /* 0x000000000008781c */ /* 0x000ff60003f0f018 */
[----:B------:R-:W-:Y:S02]  /*4460*/  @!UPT UIADD3 URZ, UPT, UPT, URZ, URZ, URZ ;  /* 0x000000fffffff290 */ /* 0x000fe4000fffe0ff */
[----:B------:R-:W-:Y:S02]  /*4470*/  @P0 SHF.R.U32.HI R0, RZ, 0x10, R9 ;  /* 0x00000010ff000819 */ /* 0x000fe40000011609 */
[----:B------:R-:W-:Y:S02]  /*4480*/  @P0 MOV R6, R8 ;  /* 0x0000000800060202 */ /* 0x000fe40000000f00 */
[----:B------:R-:W-:Y:S01]  /*4490*/  @P0 R2UR UR4, R0 ;  /* 0x00000000000402ca */ /* 0x000fe200000e0000 */
[----:B------:R-:W-:Y:S01]  /*44a0*/  VIADD R0, R12, 0x90 ;  /* 0x000000900c007836 */ /* 0x000fe20000000000 */
[----:B------:R-:W-:Y:S02]  /*44b0*/  @P0 LOP3.LUT R8, R9, 0xffff, RZ, 0xc0, !PT ;  /* 0x0000ffff09080812 */ /* 0x000fe400078ec0ff */
[----:B------:R-:W-:Y:S02]  /*44c0*/  @P0 R2UR UR6, R6 ;  /* 0x00000000060602ca */ /* 0x000fe400000e0000 */
[----:B------:R-:W-:Y:S02]  /*44d0*/  PRMT R0, RZ, 0x654, R0 ;  /* 0x00000654ff007816 */ /* 0x000fe40000000000 */
[----:B------:R-:W-:Y:S02]  /*44e0*/  @P0 R2UR UR5, R8 ;  /* 0x00000000080502ca */ /* 0x000fe400000e0000 */
[----:B------:R2:W-:Y:S03]  /*44f0*/  SYNCS.ARRIVE.TRANS64.RED.A1T0 RZ, [R0+URZ], RZ ;  /* 0x000000ff00ff79a7 */ /* 0x0005e600081004ff */
[----:B------:R-:W-:Y:S04]  /*4500*/  @UP1 UMOV UR29, UR4 ;  /* 0x00000004001d1c82 */ /* 0x000fe80008000000 */
[----:B------:R-:W-:Y:S04]  /*4510*/  @UP1 UMOV UR14, UR6 ;  /* 0x00000006000e1c82 */ /* 0x000fe80008000000 */
[----:B------:R-:W-:Y:S01]  /*4520*/  @UP1 UMOV UR13, UR5 ;  /* 0x00000005000d1c82 */ /* 0x000fe20008000000 */
[----:B------:R-:W-:Y:S05]  /*4530*/  BRA.U !UP0, `(.L_x_84) ;  /* 0x0000000108a47547 */ /* 0x000fea000b800000 */
[----:B------:R-:W-:Y:S02]  /*4540*/  UIMAD.WIDE.U32 UR18, UR13, UR51, URZ ;  /* 0x000000330d1272a5 */ /* 0x000fe4000f8e00ff */
[----:B------:R-:W-:Y:S02]  /*4550*/  UIMAD.WIDE.U32 UR26, UR14, UR48, URZ ;  /* 0x000000300e1a72a5 */ /* 0x000fe4000f8e00ff */
[----:B------:R-:W-:Y:S02]  /*4560*/  USEL UR4, UR30, UR38, !UP5 ;  /* 0x000000261e047287 */ /* 0x000fe4000e800000 */
[----:B------:R-:W-:Y:S02]  /*4570*/  USEL UR7, UR31, UR39, !UP6 ;  /* 0x000000271f077287 */ /* 0x000fe4000f000000 */
[----:B-1----:R-:W-:Y:S02]  /*4580*/  UIMAD.WIDE.U32 UR8, UR4, UR22, URZ ;  /* 0x00000016040872a5 */ /* 0x002fe4000f8e00ff */
[----:B------:R-:W-:Y:S01]  /*4590*/  UIMAD.WIDE.U32 UR10, UR7, UR22, URZ ;  /* 0x00000016070a72a5 */ /* 0x000fe2000f8e00ff */
[----:B------:R-:W-:Y:S02]  /*45a0*/  UMOV UR5, UR19 ;  /* 0x0000001300057c82 */ /* 0x000fe40008000000 */
[----:B------:R-:W-:Y:S03]  /*45b0*/  USHF.R.U32.HI UR6, URZ, UR40, UR5 ;  /* 0x00000028ff067299 */ /* 0x000fe60008011605 */
[----:B------:R-:W-:Y:S01]  /*45c0*/  UMOV UR5, UR27 ;  /* 0x0000001b00057c82 */ /* 0x000fe20008000000 */
[----:B------:R-:W-:Y:S02]  /*45d0*/  USEL UR6, UR13, UR6, !UP5 ;  /* 0x000000060d067287 */ /* 0x000fe4000e800000 */
[----:B------:R-:W-:Y:S03]  /*45e0*/  USHF.R.U32.HI UR12, URZ, UR49, UR5 ;  /* 0x00000031ff0c7299 */ /* 0x000fe60008011605 */
[----:B------:R-:W-:Y:S02]  /*45f0*/  UMOV UR5, UR9 ;  /* 0x0000000900057c82 */ /* 0x000fe40008000000 */
[----:B------:R-:W-:Y:S03]  /*4600*/  @UP4 USHF.R.U32.HI UR4, URZ, UR23, UR5 ;  /* 0x00000017ff044299 */ /* 0x000fe60008011605 */
[----:B------:R-:W-:Y:S01]  /*4610*/  UMOV UR5, UR11 ;  /* 0x0000000b00057c82 */ /* 0x000fe20008000000 */
[----:B------:R-:W-:Y:S02]  /*4620*/  UIMAD UR4, UR42, UR4, URZ ;  /* 0x000000042a0472a4 */ /* 0x000fe4000f8e02ff */
[----:B------:R-:W-:Y:S02]  /*4630*/  @UP4 USHF.R.U32.HI UR7, URZ, UR23, UR5 ;  /* 0x00000017ff074299 */ /* 0x000fe40008011605 */
[----:B------:R-:W-:Y:S02]  /*4640*/  UIMAD.WIDE.U32 UR10, UR6, UR22, URZ ;  /* 0x00000016060a72a5 */ /* 0x000fe4000f8e00ff */
[----:B------:R-:W-:Y:S02]  /*4650*/  USEL UR5, UR14, UR12, !UP6 ;  /* 0x0000000c0e057287 */ /* 0x000fe4000f000000 */
[----:B------:R-:W-:Y:S02]  /*4660*/  UIMAD UR8, UR42, UR7, URZ ;  /* 0x000000072a0872a4 */ /* 0x000fe4000f8e02ff */
[----:B------:R-:W-:Y:S03]  /*4670*/  UISETP.GE.AND UP0, UPT, UR6, UR4, UPT ;  /* 0x000000040600728c */ /* 0x000fe6000bf06270 */
[----:B------:R-:W-:Y:S01]  /*4680*/  UMOV UR4, UR11 ;  /* 0x0000000b00047c82 */ /* 0x000fe20008000000 */
[----:B------:R-:W-:Y:S02]  /*4690*/  UISETP.GE.OR UP0, UPT, UR5, UR8, UP0 ;  /* 0x000000080500728c */ /* 0x000fe40008706670 */
[----:B------:R-:W-:Y:S02]  /*46a0*/  USHF.R.U32.HI UR4, URZ, UR23, UR4 ;  /* 0x00000017ff047299 */ /* 0x000fe40008011604 */
[----:B------:R-:W-:Y:S02]  /*46b0*/  UIMAD.WIDE.U32 UR8, UR5, UR22, URZ ;  /* 0x00000016050872a5 */ /* 0x000fe4000f8e00ff */
[----:B------:R-:W-:Y:S04]  /*46c0*/  USEL UR10, UR6, UR4, !UP4 ;  /* 0x00000004060a7287 */ /* 0x000fe8000e000000 */
[----:B------:R-:W-:Y:S01]  /*46d0*/  UIADD3 UR11, UPT, UPT, -UR10, URZ, URZ ;  /* 0x000000ff0a0b7290 */ /* 0x000fe2000fffe1ff */
[----:B------:R-:W-:Y:S02]  /*46e0*/  @!UP0 UMOV UR4, UR9 ;  /* 0x0000000900048c82 */ /* 0x000fe40008000000 */
[----:B------:R-:W-:Y:S02]  /*46f0*/  @!UP0 USHF.R.U32.HI UR4, URZ, UR23, UR4 ;  /* 0x00000017ff048299 */ /* 0x000fe40008011604 */
[----:B------:R-:W-:Y:S02]  /*4700*/  UIMAD UR8, UR42, UR11, UR6 ;  /* 0x0000000b2a0872a4 */ /* 0x000fe4000f8e0206 */
[----:B------:R-:W-:Y:S04]  /*4710*/  @!UP0 USEL UR4, UR5, UR4, !UP4 ;  /* 0x0000000405048287 */ /* 0x000fe8000e000000 */
[----:B------:R-:W-:Y:S02]  /*4720*/  @!UP0 UIMAD UR8, UR7, UR8, UR4 ;  /* 0x00000008070882a4 */ /* 0x000fe4000f8e0204 */
[----:B------:R-:W-:Y:S02]  /*4730*/  @!UP0 UIADD3 UR9, UPT, UPT, UR10, -UR4, URZ ;  /* 0x800000040a098290 */ /* 0x000fe4000fffe0ff */
[----:B------:R-:W-:Y:S02]  /*4740*/  UIADD3 UR4, UPT, UPT, -UR5, URZ, URZ ;  /* 0x000000ff05047290 */ /* 0x000fe4000fffe1ff */
[----:B------:R-:W-:Y:S02]  /*4750*/  UIADD3 UR7, UPT, UPT, -UR6, URZ, URZ ;  /* 0x000000ff06077290 */ /* 0x000fe4000fffe1ff */
[----:B------:R-:W-:Y:S02]  /*4760*/  @!UP0 UIMAD UR6, UR9, UR42, UR5 ;  /* 0x0000002a090682a4 */ /* 0x000fe4000f8e0205 */
[----:B------:R-:W-:Y:S02]  /*4770*/  UIMAD UR14, UR15, UR4, UR14 ;  /* 0x000000040f0e72a4 */ /* 0x000fe4000f8e020e */
[----:B------:R-:W-:Y:S01]  /*4780*/  UIMAD UR13, UR50, UR7, UR13 ;  /* 0x00000007320d72a4 */ /* 0x000fe2000f8e020d */
[----:B------:R-:W-:Y:S02]  /*4790*/  @!UP0 UMOV UR5, UR8 ;  /* 0x0000000800058c82 */ /* 0x000fe40008000000 */
[----:B------:R-:W-:Y:S02]  /*47a0*/  UIMAD UR14, UR5, UR15, UR14 ;  /* 0x0000000f050e72a4 */ /* 0x000fe4000f8e020e */
[----:B------:R-:W-:Y:S11]  /*47b0*/  UIMAD UR13, UR6, UR50, UR13 ;  /* 0x00000032060d72a4 */ /* 0x000ff6000f8e020d */
[----:B------:R-:W-:Y:S01]  /*47c0*/  @!UPT UIADD3 URZ, UPT, UPT, URZ, URZ, URZ ;  /* 0x000000fffffff290 */ /* 0x000fe2000fffe0ff */
.L_x_84:
[----:B------:R-:W3:Y:S01]  /*47d0*/  @!UP2 LDCU.128 UR8, c[0x0][0xb10] ;  /* 0x00016200ff08a7ac */ /* 0x000ee20008000c00 */
[C---:B----4-:R-:W-:Y:S02]  /*47e0*/  ISETP.NE.U32.AND P1, PT, R4.reuse, RZ, PT ;  /* 0x000000ff0400720c */ /* 0x050fe40003f25070 */
[----:B------:R-:W-:Y:S02]  /*47f0*/  ISETP.NE.U32.AND P0, PT, R4, RZ, PT ;  /* 0x000000ff0400720c */ /* 0x000fe40003f05070 */
[C---:B------:R-:W-:Y:S02]  /*4800*/  ISETP.NE.AND.EX P1, PT, R5.reuse, RZ, PT, P1 ;  /* 0x000000ff0500720c */ /* 0x040fe40003f25310 */
[----:B------:R-:W-:Y:S01]  /*4810*/  ISETP.NE.AND.EX P0, PT, R5, RZ, PT, P0 ;  /* 0x000000ff0500720c */ /* 0x000fe20003f05300 */
[----:B------:R-:W4:Y:S01]  /*4820*/  @!UP2 LDCU UR5, c[0x0][0xb0c] ;  /* 0x00016180ff05a7ac */ /* 0x000f220008000800 */
[----:B------:R-:W-:Y:S01]  /*4830*/  SHF.L.U32 R9, R15, 0x1f, RZ ;  /* 0x0000001f0f097819 */ /* 0x000fe200000006ff */
[----:B------:R-:W-:Y:S02]  /*4840*/  USHF.L.U32 UR35, UR16, 0x7, URZ ;  /* 0x0000000710237899 */ /* 0x000fe400080006ff */
[----:B------:R-:W-:Y:S02]  /*4850*/  USHF.L.U32 UR34, UR20, 0x8, URZ ;  /* 0x0000000814227899 */ /* 0x000fe400080006ff */
[----:B---3--:R-:W-:Y:S07]  /*4860*/  UIMAD.WIDE.U32 UR6, UR14, UR8, URZ ;  /* 0x000000080e0672a5 */ /* 0x008fee000f8e00ff */
[----:B------:R-:W-:Y:S01]  /*4870*/  @!UP2 UMOV UR4, UR7 ;  /* 0x000000070004ac82 */ /* 0x000fe20008000000 */
[----:B----4-:R-:W-:Y:S02]  /*4880*/  @!UP2 UISETP.NE.AND UP0, UPT, UR5, 0x1, UPT ;  /* 0x000000010500a88c */ /* 0x010fe4000bf05270 */
[----:B------:R-:W-:Y:S02]  /*4890*/  @!UP2 USHF.R.U32.HI UR4, URZ, UR9, UR4 ;  /* 0x00000009ff04a299 */ /* 0x000fe40008011604 */
[----:B------:R-:W-:Y:S02]  /*48a0*/  UIMAD.WIDE.U32 UR6, UR13, UR11, URZ ;  /* 0x0000000b0d0672a5 */ /* 0x000fe4000f8e00ff */
[----:B------:R-:W-:Y:S02]  /*48b0*/  @!UP2 USEL UR8, UR14, UR4, !UP0 ;  /* 0x000000040e08a287 */ /* 0x000fe4000c000000 */
[----:B------:R-:W-:Y:S03]  /*48c0*/  @!UP2 UISETP.NE.AND UP0, UPT, UR10, 0x1, UPT ;  /* 0x000000010a00a88c */ /* 0x000fe6000bf05270 */
[----:B------:R-:W-:Y:S02]  /*48d0*/  @!UP2 UMOV UR6, UR7 ;  /* 0x000000070006ac82 */ /* 0x000fe40008000000 */
[----:B------:R-:W3:Y:S02]  /*48e0*/  @!UP2 LDCU UR4, c[0x0][0xb20] ;  /* 0x00016400ff04a7ac */ /* 0x000ee40008000800 */
[----:B---3--:R-:W-:Y:S04]  /*48f0*/  @!UP2 USHF.R.U32.HI UR6, URZ, UR4, UR6 ;  /* 0x00000004ff06a299 */ /* 0x008fe80008011606 */
[----:B------:R-:W-:Y:S04]  /*4900*/  @!UP2 USEL UR6, UR13, UR6, !UP0 ;  /* 0x000000060d06a287 */ /* 0x000fe8000c000000 */
[----:B------:R-:W-:Y:S02]  /*4910*/  @!UP2 UIADD3 UR4, UPT, UPT, -UR8, UR6, URZ ;  /* 0x000000060804a290 */ /* 0x000fe4000fffe1ff */
[----:B------:R-:W-:Y:S02]  /*4920*/  @!UP2 UIADD3 UR6, UPT, UPT, UR8, -UR6, URZ ;  /* 0x800000060806a290 */ /* 0x000fe4000fffe0ff */
[----:B------:R-:W-:Y:S02]  /*4930*/  @!UP2 UIMAD UR14, UR4, UR5, UR14 ;  /* 0x00000005040ea2a4 */ /* 0x000fe4000f8e020e */
[----:B------:R-:W-:Y:S01]  /*4940*/  @!UP2 UIMAD UR13, UR6, UR10, UR13 ;  /* 0x0000000a060da2a4 */ /* 0x000fe2000f8e020d */
[----:B------:R-:W-:Y:S11]  /*4950*/  BRA.U UP3, `(.L_x_85) ;  /* 0x0000000103107547 */ /* 0x000ff6000b800000 */
[----:B--2---:R-:W-:Y:S04]  /*4960*/  MOV R0, UR41 ;  /* 0x0000002900007c02 */ /* 0x004fe80008000f00 */
[----:B------:R-:W-:Y:S04]  /*4970*/  SHF.L.U32 R11, R0, 0x1f, RZ ;  /* 0x0000001f000b7819 */ /* 0x000fe800000006ff */
[----:B------:R-:W2:Y:S02]  /*4980*/  SYNCS.PHASECHK.TRANS64.TRYWAIT P2, [UR21+0x78], R11 ;  /* 0x0000780bff0075a7 */ /* 0x000ea40008041115 */
[----:B--2---:R-:W-:Y:S05]  /*4990*/  @!P2 BRA `(.L_x_86) ;  /* 0x000000780034a947 */ /* 0x004fea0003800000 */
.L_x_85:
[----:B------:R-:W-:Y:S05]  /*49a0*/  @!P1 BRA `(.L_x_87) ;  /* 0x0000000000309947 */ /* 0x000fea0003800000 */
[----:B------:R-:W-:Y:S01]  /*49b0*/  ISETP.NE.U32.AND P1, PT, R2, RZ, PT ;  /* 0x000000ff0200720c */ /* 0x000fe20003f25070 */
[----:B------:R-:W3:Y:S01]  /*49c0*/  LDCU.64 UR4, c[0x0][0x358] ;  /* 0x00006b00ff0477ac */ /* 0x000ee20008000a00 */
[----:B------:R-:W-:Y:S02]  /*49d0*/  IMAD.MOV.U32 R158, RZ, RZ, 0x1 ;  /* 0x00000001ff9e7424 */ /* 0x000fe400078e00ff */
[----:B------:R-:W-:Y:S11]  /*49e0*/  ISETP.NE.AND.EX P1, PT, R3, RZ, PT, P1 ;  /* 0x000000ff0300720c */ /* 0x000ff60003f25310 */
[----:B------:R-:W-:Y:S02]  /*49f0*/  @!UPT UIADD3 URZ, UPT, UPT, URZ, URZ, URZ ;  /* 0x000000fffffff290 */ /* 0x000fe4000fffe0ff */
[----:B--2---:R-:W2:Y:S01]  /*4a00*/  @P1 LDC.64 R10, c[0x0][0x888] ;  /* 0x00022200ff0a1b82 */ /* 0x004ea20000000a00 */
[----:B------:R-:W-:Y:S04]  /*4a10*/  @P1 IMAD R0, R4, UR36, RZ ;  /* 0x0000002404001c24 */ /* 0x000fe8000f8e02ff */
[----:B--2---:R-:W-:Y:S04]  /*4a20*/  @P1 IMAD.WIDE R10, R0, 0x4, R10 ;  /* 0x00000004000a1825 */ /* 0x004fe800078e020a */
[----:B------:R-:W-:Y:S01]  /*4a30*/  HFMA2 R0, -RZ, RZ, 0, 5.9604644775390625e-08 ;  /* 0x00000001ff007431 */ /* 0x000fe200000001ff */
[----:B---3-5:R3:W5:Y:S04]  /*4a40*/  @P1 LDG.E R73, desc[UR4][R10.64] ;  /* 0x000000040a491981 */ /* 0x028768000c1e1900 */
[----:B------:R-:W-:Y:S01]  /*4a50*/  @!P1 PRMT R158, R0, 0x7610, R158 ;  /* 0x00007610009e9816 */ /* 0x000fe2000000009e */
[----:B---3--:R-:W4:Y:S06]  /*4a60*/  @!P1 LDC R73, c[0x0][0x880] ;  /* 0x00022000ff499b82 */ /* 0x008f2c0000000800 */
.L_x_87:
[----:B----45:R-:W-:Y:S01]  /*4a70*/  @!P0 FSETP.EQ.AND P1, PT, R73, RZ, PT ;  /* 0x000000ff4900820b */ /* 0x030fe20003f22000 */
[----:B------:R-:W-:Y:S01]  /*4a80*/  @!UPT UIADD3 URZ, UPT, UPT, URZ, URZ, URZ ;  /* 0x000000fffffff290 */ /* 0x000fe2000fffe0ff */
[----:B------:R-:W-:Y:S11]  /*4a90*/  @!P0 BRA `(.L_x_88) ;  /* 0x0000000000188947 */ /* 0x000ff60003800000 */
[----:B------:R-:W-:Y:S02]  /*4aa0*/  LOP3.LUT P0, RZ, R158, 0xff, RZ, 0xc0, !PT ;  /* 0x000000ff9eff7812 */ /* 0x000fe4000780c0ff */
[----:B------:R-:W-:Y:S04]  /*4ab0*/  ISETP.NE.U32.AND P1, PT, R2, RZ, PT ;  /* 0x000000ff0200720c */ /* 0x000fe80003f25070 */
[----:B------:R-:W-:Y:S04]  /*4ac0*/  ISETP.NE.AND.EX P1, PT, R3, RZ, PT, P1 ;  /* 0x000000ff0300720c */ /* 0x000fe80003f25310 */
[----:B------:R-:W-:Y:S03]  /*4ad0*/  PLOP3.LUT P1, PT, P1, PT, PT, 0x8, 0x80 ;  /* 0x000000000080781c */ /* 0x000fe60000f2e170 */
[----:B------:R-:W-:Y:S11]  /*4ae0*/  @P0 FSETP.EQ.AND P1, PT, R73, RZ, PT ;  /* 0x000000ff4900020b */ /* 0x000ff60003f22000 */
[----:B------:R-:W-:Y:S02]  /*4af0*/  @!UPT UIADD3 URZ, UPT, UPT, URZ, URZ, URZ ;  /* 0x000000fffffff290 */ /* 0x000fe4000fffe0ff */
.L_x_88:
[----:B------:R-:W3:Y:S01]  /*4b00*/  SYNCS.PHASECHK.TRANS64.TRYWAIT P2, [UR21+0x50], R9 ;  /* 0x00005009ff0075a7 */ /* 0x000ee20008041115 */
[----:B------:R-:W-:Y:S04]  /*4b10*/  ELECT P0, URZ, PT ;  /* 0x0000000000ff782f */ /* 0x000fe80003800000 */
[----:B------:R-:W-:Y:S11]  /*4b20*/  PLOP3.LUT P1, PT, P1, P0, PT, 0xf2, 0x2f ;  /* 0x00000000002f781c */ /* 0x000ff60000f21e72 */
[----:B------:R-:W-:Y:S02]  /*4b30*/  @!UPT UIADD3 URZ, UPT, UPT, URZ, URZ, URZ ;  /* 0x000000fffffff290 */ /* 0x000fe4000fffe0ff */
[----:B------:R-:W-:Y:S05]  /*4b40*/  @!P1 IADD3 R8, P0, PT, R16, 0x580, RZ ;  /* 0x0000058010089810 */ /* 0x000fea0007f1e0ff */
[----:B------:R-:W-:Y:S01]  /*4b50*/  @!P1 IMAD.X R6, RZ, RZ, R17, P0 ;  /* 0x000000ffff069224 */ /* 0x000fe200000e0611 */
[----:B---3--:R-:W-:Y:S07]  /*4b60*/  @!P2 BRA `(.L_x_89) ;  /* 0x0000007400d8a947 */ /* 0x008fee0003800000 */
.L_x_170:
[----:B------:R-:W-:Y:S01]  /*4b70*/  @!P1 R2UR UR5, R8 ;  /* 0x00000000080592ca */ /* 0x000fe200000e0000 */
[----:B------:R-:W-:Y:S01]  /*4b80*/  VOTEU.ALL UP0, P1 ;  /* 0x0000000000ff7886 */ /* 0x000fe20000800000 */
[----:B------:R-:W-:Y:S01]  /*4b90*/  @!P1 R2UR UR4, R6 ;  /* 0x00000000060492ca */ /* 0x000fe200000e0000 */
[----:B--2---:R-:W-:Y:S01]  /*4ba0*/  @!P1 IMAD.MOV.U32 R0, RZ, RZ, 0x2000 ;  /* 0x00002000ff009424 */ /* 0x004fe200078e00ff */
[----:B------:R-:W-:Y:S01]  /*4bb0*/  UMOV UR8, 0x0 ;  /* 0x0000000000087882 */ /* 0x000fe20000000000 */
[----:B------:R-:W-:Y:S01]  /*4bc0*/  UMOV UR9, 0x10000000 ;  /* 0x1000000000097882 */ /* 0x000fe20000000000 */
[----:B------:R-:W-:Y:S01]  /*4bd0*/  @!UP0 UIADD3 UR32, UPT, UPT, UR21, 0x200, URZ ;  /* 0x0000020015208890 */ /* 0x000fe2000fffe0ff */
[----:B------:R-:W-:Y:S01]  /*4be0*/  @!P1 IADD3 R8, P0, PT, R16, 0x580, RZ ;  /* 0x0000058010089810 */ /* 0x000fe20007f1e0ff */
[----:B------:R-:W-:Y:S01]  /*4bf0*/  VOTEU.ALL UP0, P1 ;  /* 0x0000000000ff7886 */ /* 0x000fe20000800000 */
[----:B------:R-:W-:Y:S03]  /*4c00*/  UPRMT UR6, UR45, 0x654, UR33 ;  /* 0x000006542d067896 */ /* 0x000fe60008000021 */
[----:B------:R-:W-:Y:S02]  /*4c10*/  @!P1 IMAD.X R6, RZ, RZ, R17, P0 ;  /* 0x000000ffff069224 */ /* 0x000fe400000e0611 */
[----:B------:R-:W-:Y:S02]  /*4c20*/  IMAD.U32 R10, RZ, RZ, UR5 ;  /* 0x00000005ff0a7e24 */ /* 0x000fe4000f8e00ff */
[----:B------:R-:W-:Y:S03]  /*4c30*/  IMAD.U32 R11, RZ, RZ, UR4 ;  /* 0x00000004ff0b7e24 */ /* 0x000fe6000f8e00ff */
[----:B------:R-:W-:Y:S02]  /*4c40*/  @!P1 R2UR UR4, R10 ;  /* 0x000000000a0492ca */ /* 0x000fe400000e0000 */
[----:B------:R-:W-:Y:S11]  /*4c50*/  @!P1 R2UR UR5, R11 ;  /* 0x000000000b0592ca */ /* 0x000ff600000e0000 */
[----:B------:R-:W-:Y:S02]  /*4c60*/  @!UPT UIADD3 URZ, UPT, UPT, URZ, URZ, URZ ;  /* 0x000000fffffff290 */ /* 0x000fe4000fffe0ff */
[----:B------:R2:W-:Y:S01]  /*4c70*/  @!UP0 UTMALDG.3D [UR32], [UR4], desc[UR8] ;  /* 0x00000820040085b4 */ /* 0x0005e20008011000 */
[----:B------:R2:W-:Y:S01]  /*4c80*/  @!P1 SYNCS.ARRIVE.TRANS64.RED.A0TR RZ, [UR21+0x30], R0 ;  /* 0x00003000ffff99a7 */ /* 0x0005e20008300415 */
[----:B------:R-:W-:Y:S01]  /*4c90*/  SYNCS.ARRIVE.TRANS64.RED.A1T0 RZ, [UR6], RZ ;  /* 0x000000ffffff79a7 */ /* 0x000fe20008100406 */
[----:B------:R-:W3:Y:S02]  /*4ca0*/  SYNCS.PHASECHK.TRANS64.TRYWAIT P2, [UR21+0x58], R9 ;  /* 0x00005809ff0075a7 */ /* 0x000ee40008041115 */
[----:B--23--:R-:W-:Y:S05]  /*4cb0*/  @!P2 BRA `(.L_x_90) ;  /* 0x00000074009ca947 */ /* 0x00cfea0003800000 */
.L_x_172:
        /* <DEDUP_REMOVED lines=8> */
[----:B------:R-:W-:Y:S01]  /*4d40*/  @!UP0 UIADD3 UR24, UPT, UPT, UR21, 0x2200, URZ ;  /* 0x0000220015188890 */ /* 0x000fe2000fffe0ff */
[----:B------:R-:W-:Y:S01]  /*4d50*/  VOTEU.ALL UP0, P1 ;  /* 0x0000000000ff7886 */ /* 0x000fe20000800000 */
[----:B------:R-:W-:Y:S01]  /*4d60*/  UMOV UR27, UR35 ;  /* 0x00000023001b7c82 */ /* 0x000fe20008000000 */
[----:B------:R-:W-:Y:S02]  /*4d70*/  UMOV UR28, UR36 ;  /* 0x00000024001c7c82 */ /* 0x000fe40008000000 */
[----:B------:R-:W-:Y:S01]  /*4d80*/  IMAD.U32 R10, RZ, RZ, UR5 ;  /* 0x00000005ff0a7e24 */ /* 0x000fe2000f8e00ff */
[----:B------:R-:W-:Y:S01]  /*4d90*/  UPRMT UR6, UR45, 0x654, UR25 ;  /* 0x000006542d067896 */ /* 0x000fe20008000019 */
[----:B------:R-:W-:Y:S02]  /*4da0*/  IMAD.U32 R11, RZ, RZ, UR4 ;  /* 0x00000004ff0b7e24 */ /* 0x000fe4000f8e00ff */
[----:B------:R-:W-:Y:S01]  /*4db0*/  @!P1 IMAD.X R6, RZ, RZ, R17, P0 ;  /* 0x000000ffff069224 */ /* 0x000fe200000e0611 */
        /* <DEDUP_REMOVED lines=8> */
.L_x_174:
[----:B------:R-:W-:Y:S01]  /*4e40*/  @!P1 R2UR UR5, R8 ;  /* 0x00000000080592ca */ /* 0x000fe200000e0000 */
[----:B------:R-:W-:Y:S01]  /*4e50*/  VOTEU.ALL UP0, P1 ;  /* 0x0000000000ff7886 */ /* 0x000fe20000800000 */
[----:B------:R-:W-:Y:S01]  /*4e60*/  @!P1 R2UR UR4, R6 ;  /* 0x00000000060492ca */ /* 0x000fe200000e0000 */
[----:B--2---:R-:W-:Y:S01]  /*4e70*/  @!P1 IMAD.MOV.U32 R0, RZ, RZ, 0x2000 ;  /* 0x00002000ff009424 */ /* 0x004fe200078e00ff */
[----:B------:R-:W-:Y:S01]  /*4e80*/  UMOV UR8, 0x0 ;  /* 0x0000000000087882 */ /* 0x000fe20000000000 */
[----:B------:R-:W-:Y:S01]  /*4e90*/  UMOV UR9, 0x10000000 ;  /* 0x1000000000097882 */ /* 0x000fe20000000000 */
[----:B------:R-:W-:Y:S01]  /*4ea0*/  @!UP0 UIADD3 UR18, UPT, UPT, UR34, 0x80, URZ ;  /* 0x0000008022128890 */ /* 0x000fe2000fffe0ff */
[----:B------:R-:W-:Y:S01]  /*4eb0*/  VIADD R14, R14, 0x1 ;  /* 0x000000010e0e7836 */ /* 0x000fe20000000000 */
[----:B------:R-:W-:Y:S01]  /*4ec0*/  @!UP0 UIADD3 UR16, UPT, UPT, UR21, 0x4200, URZ ;  /* 0x0000420015108890 */ /* 0x000fe2000fffe0ff */
[----:B------:R-:W-:Y:S01]  /*4ed0*/  VOTEU.ALL UP0, P1 ;  /* 0x0000000000ff7886 */ /* 0x000fe20000800000 */
[----:B------:R-:W-:Y:S01]  /*4ee0*/  UMOV UR19, UR35 ;  /* 0x0000002300137c82 */ /* 0x000fe20008000000 */
[----:B------:R-:W-:Y:S02]  /*4ef0*/  UMOV UR20, UR36 ;  /* 0x0000002400147c82 */ /* 0x000fe40008000000 */
[----:B------:R-:W-:Y:S01]  /*4f00*/  IMAD.U32 R10, RZ, RZ, UR5 ;  /* 0x00000005ff0a7e24 */ /* 0x000fe2000f8e00ff */
[----:B------:R-:W-:Y:S01]  /*4f10*/  UPRMT UR6, UR45, 0x654, UR17 ;  /* 0x000006542d067896 */ /* 0x000fe20008000011 */
        /* <DEDUP_REMOVED lines=9> */
.L_x_176:
[----:B------:R-:W-:Y:S01]  /*4fb0*/  @!P1 IADD3 R6, P0, PT, R16, 0x580, RZ ;  /* 0x0000058010069810 */ /* 0x000fe20007f1e0ff */
[----:B------:R-:W-:Y:S01]  /*4fc0*/  VOTEU.ALL UP0, P1 ;  /* 0x0000000000ff7886 */ /* 0x000fe20000800000 */
[----:B------:R-:W-:Y:S01]  /*4fd0*/  UMOV UR6, 0x0 ;  /* 0x0000000000067882 */ /* 0x000fe20000000000 */
[----:B------:R-:W-:Y:S01]  /*4fe0*/  UMOV UR7, 0x10000000 ;  /* 0x1000000000077882 */ /* 0x000fe20000000000 */
[----:B------:R-:W-:Y:S01]  /*4ff0*/  @!P1 R2UR UR5, R6 ;  /* 0x00000000060592ca */ /* 0x000fe200000e0000 */
[----:B--2---:R-:W-:Y:S01]  /*5000*/  @!P1 IMAD.X R0, RZ, RZ, R17, P0 ;  /* 0x000000ffff009224 */ /* 0x004fe200000e0611 */
[----:B------:R-:W-:Y:S01]  /*5010*/  @!UP0 UIADD3 UR10, UPT, UPT, UR34, 0xc0, URZ ;  /* 0x000000c0220a8890 */ /* 0x000fe2000fffe0ff */
[----:B------:R-:W-:Y:S01]  /*5020*/  R2UR UR18, R160 ;  /* 0x00000000a01272ca */ /* 0x000fe200000e0000 */
[----:B------:R-:W-:Y:S01]  /*5030*/  @!UP0 UIADD3 UR8, UPT, UPT, UR21, 0x6200, URZ ;  /* 0x0000620015088890 */ /* 0x000fe2000fffe0ff */
[----:B------:R-:W-:Y:S01]  /*5040*/  R2UR UR16, R161 ;  /* 0x00000000a11072ca */ /* 0x000fe200000e0000 */
[----:B------:R-:W-:Y:S01]  /*5050*/  @!UP0 UIADD3 UR9, UPT, UPT, UR21, 0x48, URZ ;  /* 0x0000004815098890 */ /* 0x000fe2000fffe0ff */
[----:B------:R-:W-:Y:S01]  /*5060*/  @!P1 R2UR UR4, R0 ;  /* 0x00000000000492ca */ /* 0x000fe200000e0000 */
[----:B------:R-:W-:Y:S01]  /*5070*/  VOTEU.ALL UP0, P1 ;  /* 0x0000000000ff7886 */ /* 0x000fe20000800000 */
[----:B------:R-:W-:Y:S01]  /*5080*/  UMOV UR11, UR35 ;  /* 0x00000023000b7c82 */ /* 0x000fe20008000000 */
[----:B------:R-:W-:Y:S01]  /*5090*/  UMOV UR12, UR36 ;  /* 0x00000024000c7c82 */ /* 0x000fe20008000000 */
[C---:B------:R-:W-:Y:S01]  /*50a0*/  ISETP.NE.AND P0, PT, R14.reuse, 0x2, PT ;  /* 0x000000020e00780c */ /* 0x040fe20003f05270 */
[----:B------:R-:W-:Y:S01]  /*50b0*/  UPLOP3.LUT UP3, UPT, UPT, UPT, UPT, 0x80, 0x8 ;  /* 0x000000000008789c */ /* 0x000fe20003f6f070 */
[----:B------:R-:W-:Y:S01]  /*50c0*/  IMAD.U32 R8, RZ, RZ, UR5 ;  /* 0x00000005ff087e24 */ /* 0x000fe2000f8e00ff */
[----:B------:R-:W-:Y:S01]  /*50d0*/  LOP3.LUT R15, R15, 0x1, RZ, 0x3c, !PT ;  /* 0x000000010f0f7812 */ /* 0x000fe200078e3cff */
[----:B------:R-:W-:Y:S01]  /*50e0*/  UMOV UR36, UR29 ;  /* 0x0000001d00247c82 */ /* 0x000fe20008000000 */
[----:B------:R-:W-:Y:S01]  /*50f0*/  SEL R0, RZ, 0x1, P0 ;  /* 0x00000001ff007807 */ /* 0x000fe20000000000 */
[----:B------:R-:W-:Y:S01]  /*5100*/  UIADD3 UR20, UPT, UPT, UR13, UR18, URZ ;  /* 0x000000120d147290 */ /* 0x000fe2000fffe0ff */
[----:B------:R-:W-:Y:S01]  /*5110*/  SEL R14, R14, RZ, P0 ;  /* 0x000000ff0e0e7207 */ /* 0x000fe20000000000 */
[----:B------:R-:W-:Y:S01]  /*5120*/  UIADD3 UR16, UPT, UPT, UR14, UR16, URZ ;  /* 0x000000100e107290 */ /* 0x000fe2000fffe0ff */
[----:B------:R-:W-:Y:S01]  /*5130*/  IMAD.U32 R9, RZ, RZ, UR4 ;  /* 0x00000004ff097e24 */ /* 0x000fe2000f8e00ff */
[----:B------:R-:W-:Y:S02]  /*5140*/  @!P1 R2UR UR4, R8 ;  /* 0x00000000080492ca */ /* 0x000fe400000e0000 */
[----:B------:R-:W-:Y:S02]  /*5150*/  LOP3.LUT R13, R13, R0, RZ, 0x3c, !PT ;  /* 0x000000000d0d7212 */ /* 0x000fe400078e3cff */
[----:B------:R-:W-:Y:S11]  /*5160*/  @!P1 R2UR UR5, R9 ;  /* 0x00000000090592ca */ /* 0x000ff600000e0000 */
[----:B------:R-:W-:Y:S02]  /*5170*/  @!UPT UIADD3 URZ, UPT, UPT, URZ, URZ, URZ ;  /* 0x000000fffffff290 */ /* 0x000fe4000fffe0ff */
[----:B------:R2:W-:Y:S01]  /*5180*/  @!UP0 UTMALDG.3D [UR8], [UR4], desc[UR6] ;  /* 0x00000608040085b4 */ /* 0x0005e20008011000 */
[----:B------:R2:W-:Y:S01]  /*5190*/  @!P1 SYNCS.ARRIVE.TRANS64.RED.A0TR RZ, [UR21+0x48], R7 ;  /* 0x00004807ffff99a7 */ /* 0x0005e20008300415 */
[----:B------:R-:W-:Y:S01]  /*51a0*/  SYNCS.ARRIVE.TRANS64.RED.A1T0 RZ, [UR37], RZ ;  /* 0x000000ffffff79a7 */ /* 0x000fe20008100425 */
[----:B------:R-:W-:Y:S05]  /*51b0*/  BRA.U UP1, `(.L_x_93) ;  /* 0xfffffff101647547 */ /* 0x000fea000b83ffff */
[----:B------:R-:W-:-:S04]  /*51c0*/  SHF.L.U32 R3, R15, 0x1f, RZ ;  /* 0x0000001f0f037819 */ /* 0x000fc800000006ff */
[----:B------:R-:W3:Y:S02]  /*51d0*/  SYNCS.PHASECHK.TRANS64.TRYWAIT P0, [UR21+0x50], R3 ;  /* 0x00005003ff0075a7 */ /* 0x000ee40008001115 */
[----:B---3--:R-:W-:Y:S05]  /*51e0*/  @!P0 BRA `(.L_x_94) ;  /* 0x0000007000988947 */ /* 0x008fea0003800000 */
.L_x_178:
[----:B------:R-:W4:Y:S02]  /*51f0*/  SYNCS.PHASECHK.TRANS64.TRYWAIT P0, [UR21+0x58], R3 ;  /* 0x00005803ff0075a7 */ /* 0x000f240008001115 */
[----:B----4-:R-:W-:Y:S05]  /*5200*/  @!P0 BRA `(.L_x_95) ;  /* 0x0000007000a88947 */ /* 0x010fea0003800000 */
.L_x_180:
[----:B------:R-:W4:Y:S02]  /*5210*/  SYNCS.PHASECHK.TRANS64.TRYWAIT P0, [UR21+0x60], R3 ;  /* 0x00006003ff0075a7 */ /* 0x000f240008001115 */
[----:B----4-:R-:W-:Y:S05]  /*5220*/  @!P0 BRA `(.L_x_96) ;  /* 0x0000007000b88947 */ /* 0x010fea0003800000 */
.L_x_182:
[----:B---3--:R-:W-:-:S07]  /*5230*/  MOV R0, UR21 ;  /* 0x0000001500007c02 */ /* 0x008fce0008000f00 */
.L_x_97:
[----:B---3--:R-:W-:-:S04]  /*5240*/  SHF.L.U32 R3, R15, 0x1f, RZ ;  /* 0x0000001f0f037819 */ /* 0x008fc800000006ff */
[----:B------:R3:W4:Y:S03]  /*5250*/  SYNCS.PHASECHK.TRANS64.TRYWAIT P0, [R0+URZ+0x68], R3 ;  /* 0x00006803000075a7 */ /* 0x00072600080011ff */
[----:B----4-:R-:W-:Y:S05]  /*5260*/  @!P0 NANOSLEEP.SYNCS 0x989680 ;  /* 0x009896800000895d */ /* 0x010fea0003900000 */
[----:B------:R-:W4:Y:S02]  /*5270*/  @!P0 SYNCS.PHASECHK.TRANS64 P0, [R0+URZ+0x68], R3 ;  /* 0x00006803000085a7 */ /* 0x000f2400080010ff */
[----:B-12-4-:R-:W-:Y:S05]  /*5280*/  @P0 EXIT ;  /* 0x000000000000094d */ /* 0x016fea0003800000 */
[----:B------:R-:W-:Y:S05]  /*5290*/  BRA `(.L_x_97) ;  /* 0xfffffffc00e87947 */ /* 0x000fea000383ffff */
.L_x_82:
[----:B------:R-:W-:-:S06]  /*52a0*/  UISETP.GE.AND UP0, UPT, UR17, 0x4, UPT ;  /* 0x000000041100788c */ /* 0x000fcc000bf06270 */
[----:B------:R-:W-:-:S13]  /*52b0*/  PLOP3.LUT P0, PT, PT, PT, UP0, 0x80, 0x8 ;  /* 0x000000000008781c */ /* 0x000fda0003f0f008 */
[----:B------:R-:W-:Y:S05]  /*52c0*/  @!P0 EXIT ;  /* 0x000000000000894d */ /* 0x000fea0003800000 */
[----:B------:R-:W-:Y:S01]  /*52d0*/  BAR.SYNC.DEFER_BLOCKING 0x6, 0xa0 ;  /* 0x0182800000007b1d */ /* 0x000fe20000010000 */
[C---:B------:R-:W-:Y:S01]  /*52e0*/  IMAD.SHL.U32 R4, R172.reuse, 0x40, RZ ;  /* 0x00000040ac047824 */ /* 0x040fe200078e00ff */
[C---:B------:R-:W-:Y:S01]  /*52f0*/  LOP3.LUT R176, R172.reuse, 0x60, RZ, 0xc0, !PT ;  /* 0x00000060acb07812 */ /* 0x040fe200078ec0ff */
[C---:B------:R-:W-:Y:S01]  /*5300*/  IMAD.SHL.U32 R137, R172.reuse, 0x8, RZ ;  /* 0x00000008ac897824 */ /* 0x040fe200078e00ff */
[C---:B------:R-:W-:Y:S01]  /*5310*/  LOP3.LUT R174, R172.reuse, 0x2, RZ, 0xc0, !PT ;  /* 0x00000002acae7812 */ /* 0x040fe200078ec0ff */
[----:B------:R-:W-:Y:S01]  /*5320*/  IMAD.U32 R69, R172, 0x10000, RZ ;  /* 0x00010000ac457824 */ /* 0x000fe200078e00ff */
[----:B------:R-:W-:Y:S02]  /*5330*/  UMOV UR44, 0x400 ;  /* 0x00000400002c7882 */ /* 0x000fe40000000000 */
[----:B------:R-:W1:Y:S01]  /*5340*/  LDC.64 R156, c[0x0][0x8b0] ;  /* 0x00022c00ff9c7b82 */ /* 0x000e620000000a00 */
[----:B------:R-:W-:Y:S01]  /*5350*/  ULEA UR44, UR45, UR44, 0x18 ;  /* 0x0000002c2d2c7291 */ /* 0x000fe2000f8ec0ff */
[----:B------:R-:W-:Y:S01]  /*5360*/  LOP3.LUT R6, R4, 0x180, RZ, 0xc0, !PT ;  /* 0x0000018004067812 */ /* 0x000fe200078ec0ff */
[----:B------:R-:W-:Y:S01]  /*5370*/  HFMA2 R164, -RZ, RZ, 0, 0 ;  /* 0x00000000ffa47431 */ /* 0x000fe200000001ff */
[----:B------:R-:W-:Y:S01]  /*5380*/  LOP3.LUT R172, R172, 0x4, RZ, 0xc0, !PT ;  /* 0x00000004acac7812 */ /* 0x000fe200078ec0ff */
[----:B------:R-:W-:Y:S01]  /*5390*/  UIADD3 UR4, UPT, UPT, UR44, 0x8200, URZ ;  /* 0x000082002c047890 */ /* 0x000fe2000fffe0ff */
[----:B------:R-:W-:Y:S01]  /*53a0*/  LOP3.LUT R137, R6, 0x30, R137, 0xf8, !PT ;  /* 0x0000003006897812 */ /* 0x000fe200078ef889 */
[----:B------:R-:W-:Y:S01]  /*53b0*/  UIADD3 UR5, UPT, UPT, UR44, 0x200, URZ ;  /* 0x000002002c057890 */ /* 0x000fe2000fffe0ff */
[----:B------:R-:W2:Y:S01]  /*53c0*/  LDC.64 R138, c[0x0][0x8a8] ;  /* 0x00022a00ff8a7b82 */ /* 0x000ea20000000a00 */
[----:B------:R-:W-:Y:S01]  /*53d0*/  LOP3.LUT R69, R69, 0x600000, RZ, 0xc0, !PT ;  /* 0x0060000045457812 */ /* 0x000fe200078ec0ff */
[----:B------:R-:W-:Y:S01]  /*53e0*/  IMAD.MOV.U32 R68, RZ, RZ, RZ ;  /* 0x000000ffff447224 */ /* 0x000fe200078e00ff */
[----:B------:R-:W-:Y:S01]  /*53f0*/  LOP3.LUT R137, R137, 0x1e40, R4, 0xf8, !PT ;  /* 0x00001e4089897812 */ /* 0x000fe200078ef804 */
[----:B------:R-:W-:Y:S01]  /*5400*/  IMAD.MOV.U32 R170, RZ, RZ, RZ ;  /* 0x000000ffffaa7224 */ /* 0x000fe200078e00ff */
[----:B------:R-:W-:Y:S01]  /*5410*/  CS2R R168, SRZ ;  /* 0x0000000000a87805 */ /* 0x000fe2000001ff00 */
[----:B------:R-:W-:Y:S01]  /*5420*/  IMAD.MOV.U32 R167, RZ, RZ, RZ ;  /* 0x000000ffffa77224 */ /* 0x000fe200078e00ff */
[----:B------:R-:W-:Y:S01]  /*5430*/  IADD3 R171, PT, PT, -R172, 0x2, RZ ;  /* 0x00000002acab7810 */ /* 0x000fe20007ffe1ff */
[----:B------:R-:W-:Y:S01]  /*5440*/  VIADD R173, R137, UR44 ;  /* 0x0000002c89ad7c36 */ /* 0x000fe20008000000 */
[----:B------:R-:W3:Y:S01]  /*5450*/  LDS R0, [UR44+0x110] ;  /* 0x0001102cff007984 */ /* 0x000ee20008000800 */
[----:B------:R-:W-:Y:S01]  /*5460*/  IADD3 R166, PT, PT, -R174, RZ, RZ ;  /* 0x000000ffaea67210 */ /* 0x000fe20007ffe1ff */
[----:B------:R-:W-:Y:S01]  /*5470*/  IMAD.U32 R177, RZ, RZ, UR5 ;  /* 0x00000005ffb17e24 */ /* 0x000fe2000f8e00ff */
[----:B------:R-:W-:Y:S01]  /*5480*/  MOV R175, UR4 ;  /* 0x0000000400af7c02 */ /* 0x000fe20008000f00 */
[----:B------:R-:W-:Y:S01]  /*5490*/  IMAD.MOV R165, RZ, RZ, -R172 ;  /* 0x000000ffffa57224 */ /* 0x000fe200078e0aac */
[----:B------:R-:W4:Y:S01]  /*54a0*/  LDCU UR58, c[0x0][0x370] ;  /* 0x00006e00ff3a77ac */ /* 0x000f220008000800 */
[----:B------:R-:W-:Y:S01]  /*54b0*/  VIADD R173, R173, 0x200 ;  /* 0x00000200adad7836 */ /* 0x000fe20000000000 */
[----:B------:R-:W1:Y:S01]  /*54c0*/  LDCU.64 UR62, c[0x0][0x348] ;  /* 0x00006900ff3e77ac */ /* 0x000e620008000a00 */
[----:B------:R-:W1:Y:S01]  /*54d0*/  LDCU UR43, c[0x0][0xb0c] ;  /* 0x00016180ff2b77ac */ /* 0x000e620008000800 */
[----:B------:R-:W1:Y:S01]  /*54e0*/  LDCU UR39, c[0x0][0xb30] ;  /* 0x00016600ff2777ac */ /* 0x000e620008000800 */
[----:B------:R-:W1:Y:S01]  /*54f0*/  LDCU.64 UR56, c[0x0][0x888] ;  /* 0x00011100ff3877ac */ /* 0x000e620008000a00 */
[----:B------:R-:W1:Y:S01]  /*5500*/  LDCU.64 UR40, c[0x0][0xb28] ;  /* 0x00016500ff2877ac */ /* 0x000e620008000a00 */
[----:B------:R-:W1:Y:S01]  /*5510*/  LDCU.64 UR60, c[0x0][0x890] ;  /* 0x00011200ff3c77ac */ /* 0x000e620008000a00 */
[----:B------:R-:W1:Y:S01]  /*5520*/  LDCU.128 UR52, c[0x0][0xb10] ;  /* 0x00016200ff3477ac */ /* 0x000e620008000c00 */
[----:B------:R-:W1:Y:S02]  /*5530*/  LDCU UR47, c[0x0][0x374] ;  /* 0x00006e80ff2f77ac */ /* 0x000e640008000800 */
[----:B-1234-:R-:W-:-:S07]  /*5540*/  IADD3 R69, PT, PT, R0, R69, RZ ;  /* 0x0000004500457210 */ /* 0x01efce0007ffe0ff */
.L_x_142:
[C---:B------:R-:W-:Y:S02]  /*5550*/  LEA R3, R164.reuse, UR44, 0x3 ;  /* 0x0000002ca4037c11 */ /* 0x040fe4000f8e18ff */
[----:B------:R-:W-:Y:S02]  /*5560*/  SHF.L.U32 R0, R169, 0x1f, RZ ;  /* 0x0000001fa9007819 */ /* 0x000fe400000006ff */
[----:B------:R-:W-:Y:S02]  /*5570*/  LEA R5, R164, UR44, 0x4 ;  /* 0x0000002ca4057c11 */ /* 0x000fe4000f8e20ff */
[----:B-1----:R-:W1:Y:S02]  /*5580*/  SYNCS.PHASECHK.TRANS64.TRYWAIT P0, [R3+URZ+0x80], R0 ;  /* 0x00008000030075a7 */ /* 0x002e6400080011ff */
[----:B-1----:R-:W-:Y:S05]  /*5590*/  @!P0 BRA `(.L_x_98) ;  /* 0x0000006c00f48947 */ /* 0x002fea0003800000 */
.L_x_183:
        /* <DEDUP_REMOVED lines=11> */
[----:B------:R-:W-:Y:S01]  /*5650*/  PLOP3.LUT P0, PT, PT, PT, UP1, 0x80, 0x8 ;  /* 0x000000000008781c */ /* 0x000fe20003f0f018 */
[----:B------:R-:W-:Y:S11]  /*5660*/  UP2UR UR46, UPR, URZ, 0x2 ;  /* 0x00000002ff2e7883 */ /* 0x000ff60008000000 */
[----:B------:R-:W-:Y:S01]  /*5670*/  @!UPT UIADD3 URZ, UPT, UPT, URZ, URZ, URZ ;  /* 0x000000fffffff290 */ /* 0x000fe2000fffe0ff */
[----:B-1----:R-:W-:Y:S02]  /*5680*/  @P0 SHF.R.U32.HI R0, RZ, 0x10, R5 ;  /* 0x00000010ff000819 */ /* 0x002fe40000011605 */
        /* <DEDUP_REMOVED lines=12> */
[----:B------:R-:W2:Y:S01]  /*5750*/  LDCU UR12, c[0x0][0xb20] ;  /* 0x00016400ff0c77ac */ /* 0x000ea20008000800 */
[----:B------:R-:W-:Y:S02]  /*5760*/  UIMAD.WIDE.U32 UR4, UR47, UR55, URZ ;  /* 0x000000372f0472a5 */ /* 0x000fe4000f8e00ff */
[----:B------:R-:W-:Y:S02]  /*5770*/  UIMAD.WIDE.U32 UR6, UR58, UR52, URZ ;  /* 0x000000343a0672a5 */ /* 0x000fe4000f8e00ff */
[----:B------:R-:W-:Y:S02]  /*5780*/  UISETP.NE.AND UP0, UPT, UR54, 0x1, UPT ;  /* 0x000000013600788c */ /* 0x000fe4000bf05270 */
[----:B------:R-:W-:Y:S02]  /*5790*/  UIMAD.WIDE.U32 UR8, UR37, UR55, URZ ;  /* 0x00000037250872a5 */ /* 0x000fe4000f8e00ff */
[----:B------:R-:W-:Y:S02]  /*57a0*/  UIMAD.WIDE.U32 UR10, UR38, UR52, URZ ;  /* 0x00000034260a72a5 */ /* 0x000fe4000f8e00ff */
[----:B------:R-:W-:Y:S02]  /*57b0*/  UISETP.NE.AND UP1, UPT, UR43, 0x1, UPT ;  /* 0x000000012b00788c */ /* 0x000fe4000bf25270 */
[----:B------:R-:W-:Y:S01]  /*57c0*/  UISETP.NE.AND UP2, UPT, UR42, 0x1, UPT ;  /* 0x000000012a00788c */ /* 0x000fe2000bf45270 */
[----:B------:R-:W-:Y:S02]  /*57d0*/  UMOV UR4, UR5 ;  /* 0x0000000500047c82 */ /* 0x000fe40008000000 */
[----:B--2---:R-:W-:Y:S03]  /*57e0*/  USHF.R.U32.HI UR5, URZ, UR12, UR4 ;  /* 0x0000000cff057299 */ /* 0x004fe60008011604 */
[----:B------:R-:W-:Y:S02]  /*57f0*/  UMOV UR4, UR7 ;  /* 0x0000000700047c82 */ /* 0x000fe40008000000 */
[----:B------:R-:W-:Y:S02]  /*5800*/  USHF.R.U32.HI UR7, URZ, UR53, UR4 ;  /* 0x00000035ff077299 */ /* 0x000fe40008011604 */
[----:B------:R-:W-:Y:S02]  /*5810*/  USEL UR4, UR47, UR5, !UP0 ;  /* 0x000000052f047287 */ /* 0x000fe4000c000000 */
[----:B------:R-:W-:Y:S01]  /*5820*/  USEL UR7, UR58, UR7, !UP1 ;  /* 0x000000073a077287 */ /* 0x000fe2000c800000 */
[----:B------:R-:W-:Y:S01]  /*5830*/  UMOV UR5, UR9 ;  /* 0x0000000900057c82 */ /* 0x000fe20008000000 */
[----:B------:R-:W-:Y:S02]  /*5840*/  UIMAD.WIDE.U32 UR8, UR4, UR40, URZ ;  /* 0x00000028040872a5 */ /* 0x000fe4000f8e00ff */
[----:B------:R-:W-:Y:S03]  /*5850*/  USHF.R.U32.HI UR6, URZ, UR12, UR5 ;  /* 0x0000000cff067299 */ /* 0x000fe60008011605 */
[----:B------:R-:W-:Y:S01]  /*5860*/  UMOV UR5, UR11 ;  /* 0x0000000b00057c82 */ /* 0x000fe20008000000 */
[----:B------:R-:W-:Y:S02]  /*5870*/  UIMAD.WIDE.U32 UR10, UR7, UR40, URZ ;  /* 0x00000028070a72a5 */ /* 0x000fe4000f8e00ff */
[----:B------:R-:W-:Y:S02]  /*5880*/  USHF.R.U32.HI UR12, URZ, UR53, UR5 ;  /* 0x00000035ff0c7299 */ /* 0x000fe40008011605 */
[----:B------:R-:W-:Y:S01]  /*5890*/  USEL UR6, UR37, UR6, !UP0 ;  /* 0x0000000625067287 */ /* 0x000fe2000c000000 */
[----:B------:R-:W-:Y:S02]  /*58a0*/  UMOV UR5, UR9 ;  /* 0x0000000900057c82 */ /* 0x000fe40008000000 */
[----:B------:R-:W-:Y:S01]  /*58b0*/  UMOV UR10, UR11 ;  /* 0x0000000b000a7c82 */ /* 0x000fe20008000000 */
[----:B------:R-:W-:Y:S02]  /*58c0*/  @UP2 USHF.R.U32.HI UR4, URZ, UR41, UR5 ;  /* 0x00000029ff042299 */ /* 0x000fe40008011605 */
[----:B------:R-:W-:Y:S02]  /*58d0*/  @UP2 USHF.R.U32.HI UR7, URZ, UR41, UR10 ;  /* 0x00000029ff072299 */ /* 0x000fe4000801160a */
[----:B------:R-:W-:Y:S02]  /*58e0*/  UIMAD UR4, UR42, UR4, URZ ;  /* 0x000000042a0472a4 */ /* 0x000fe4000f8e02ff */
        /* <DEDUP_REMOVED lines=8> */
[----:B------:R-:W-:Y:S02]  /*5970*/  USEL UR11, UR6, UR4, !UP2 ;  /* 0x00000004060b7287 */ /* 0x000fe4000d000000 */
[----:B------:R-:W-:Y:S02]  /*5980*/  UIADD3 UR8, UPT, UPT, -UR5, URZ, URZ ;  /* 0x000000ff05087290 */ /* 0x000fe4000fffe1ff */
[----:B------:R-:W-:Y:S01]  /*5990*/  UIADD3 UR10, UPT, UPT, -UR11, URZ, URZ ;  /* 0x000000ff0b0a7290 */ /* 0x000fe2000fffe1ff */
[----:B------:R-:W-:Y:S01]  /*59a0*/  @!UP0 UMOV UR4, UR9 ;  /* 0x0000000900048c82 */ /* 0x000fe20008000000 */
[----:B------:R-:W-:Y:S02]  /*59b0*/  UIADD3 UR9, UPT, UPT, -UR6, URZ, URZ ;  /* 0x000000ff06097290 */ /* 0x000fe4000fffe1ff */
[----:B------:R-:W-:Y:S02]  /*59c0*/  @!UP0 USHF.R.U32.HI UR4, URZ, UR41, UR4 ;  /* 0x00000029ff048299 */ /* 0x000fe40008011604 */
[----:B------:R-:W-:Y:S02]  /*59d0*/  UIMAD UR10, UR42, UR10, UR6 ;  /* 0x0000000a2a0a72a4 */ /* 0x000fe4000f8e0206 */
[----:B------:R-:W-:Y:S04]  /*59e0*/  @!UP0 USEL UR4, UR5, UR4, !UP2 ;  /* 0x0000000405048287 */ /* 0x000fe8000d000000 */
[----:B------:R-:W-:Y:S02]  /*59f0*/  @!UP0 UIMAD UR10, UR7, UR10, UR4 ;  /* 0x0000000a070a82a4 */ /* 0x000fe4000f8e0204 */
[----:B------:R-:W-:Y:S02]  /*5a00*/  @!UP0 UIADD3 UR11, UPT, UPT, UR11, -UR4, URZ ;  /* 0x800000040b0b8290 */ /* 0x000fe4000fffe0ff */
[----:B------:R-:W-:Y:S02]  /*5a10*/  UIMAD UR7, UR43, UR8, UR38 ;  /* 0x000000082b0772a4 */ /* 0x000fe4000f8e0226 */
[----:B------:R-:W-:Y:S02]  /*5a20*/  @!UP0 UIMAD UR6, UR11, UR42, UR5 ;  /* 0x0000002a0b0682a4 */ /* 0x000fe4000f8e0205 */
[----:B------:R-:W-:Y:S01]  /*5a30*/  UIMAD UR4, UR54, UR9, UR37 ;  /* 0x00000009360472a4 */ /* 0x000fe2000f8e0225 */
[----:B------:R-:W-:Y:S02]  /*5a40*/  @!UP0 UMOV UR5, UR10 ;  /* 0x0000000a00058c82 */ /* 0x000fe40008000000 */
[----:B------:R-:W-:Y:S02]  /*5a50*/  UIMAD UR38, UR5, UR43, UR7 ;  /* 0x0000002b052672a4 */ /* 0x000fe4000f8e0207 */
[----:B------:R-:W-:Y:S11]  /*5a60*/  UIMAD UR37, UR6, UR54, UR4 ;  /* 0x00000036062572a4 */ /* 0x000ff6000f8e0204 */
[----:B------:R-:W-:Y:S01]  /*5a70*/  @!UPT UIADD3 URZ, UPT, UPT, URZ, URZ, URZ ;  /* 0x000000fffffff290 */ /* 0x000fe2000fffe0ff */
.L_x_99:
[----:B------:R-:W-:Y:S01]  /*5a80*/  UISETP.NE.AND UP0, UPT, UR39, 0x1, UPT ;  /* 0x000000012700788c */ /* 0x000fe2000bf05270 */
[----:B------:R-:W-:Y:S01]  /*5a90*/  R2UR UR11, R177 ;  /* 0x00000000b10b72ca */ /* 0x000fe200000e0000 */
[----:B------:R-:W-:Y:S01]  /*5aa0*/  USHF.L.U32 UR50, UR16, 0x7, URZ ;  /* 0x0000000710327899 */ /* 0x000fe200080006ff */
[----:B------:R-:W-:Y:S01]  /*5ab0*/  IADD3 R164, PT, PT, R164, 0x1, RZ ;  /* 0x00000001a4a47810 */ /* 0x000fe20007ffe0ff */
[----:B------:R-:W-:Y:S07]  /*5ac0*/  USHF.L.U32 UR49, UR20, 0x8, URZ ;  /* 0x0000000814317899 */ /* 0x000fee00080006ff */
[----:B------:R-:W2:Y:S01]  /*5ad0*/  @!UP0 LDCU.128 UR12, c[0x0][0xb10] ;  /* 0x00016200ff0c87ac */ /* 0x000ea20008000c00 */
[----:B------:R-:W3:Y:S01]  /*5ae0*/  @!UP0 LDCU UR5, c[0x0][0xb0c] ;  /* 0x00016180ff0587ac */ /* 0x000ee20008000800 */
[----:B------:R-:W4:Y:S01]  /*5af0*/  @!UP0 LDCU UR10, c[0x0][0xb20] ;  /* 0x00016400ff0a87ac */ /* 0x000f220008000800 */
[----:B--2---:R-:W-:Y:S02]  /*5b00*/  UIMAD.WIDE.U32 UR8, UR38, UR12, URZ ;  /* 0x0000000c260872a5 */ /* 0x004fe4000f8e00ff */
[----:B------:R-:W-:Y:S02]  /*5b10*/  UIMAD.WIDE.U32 UR6, UR37, UR15, URZ ;  /* 0x0000000f250672a5 */ /* 0x000fe4000f8e00ff */
[----:B------:R-:W-:Y:S03]  /*5b20*/  @!UP0 UISETP.NE.AND UP1, UPT, UR14, 0x1, UPT ;  /* 0x000000010e00888c */ /* 0x000fe6000bf25270 */
[----:B------:R-:W-:Y:S01]  /*5b30*/  @!UP0 UMOV UR4, UR9 ;  /* 0x0000000900048c82 */ /* 0x000fe20008000000 */
[----:B---3--:R-:W-:Y:S02]  /*5b40*/  @!UP0 UISETP.NE.AND UP2, UPT, UR5, 0x1, UPT ;  /* 0x000000010500888c */ /* 0x008fe4000bf45270 */
[----:B------:R-:W-:Y:S01]  /*5b50*/  @!UP0 USHF.R.U32.HI UR4, URZ, UR13, UR4 ;  /* 0x0000000dff048299 */ /* 0x000fe20008011604 */
[----:B------:R-:W-:Y:S02]  /*5b60*/  @!UP0 UMOV UR6, UR7 ;  /* 0x0000000700068c82 */ /* 0x000fe40008000000 */
[----:B----4-:R-:W-:Y:S02]  /*5b70*/  @!UP0 USHF.R.U32.HI UR6, URZ, UR10, UR6 ;  /* 0x0000000aff068299 */ /* 0x010fe40008011606 */
[----:B------:R-:W-:Y:S02]  /*5b80*/  @!UP0 USEL UR7, UR38, UR4, !UP2 ;  /* 0x0000000426078287 */ /* 0x000fe4000d000000 */
[----:B------:R-:W-:Y:S04]  /*5b90*/  @!UP0 USEL UR6, UR37, UR6, !UP1 ;  /* 0x0000000625068287 */ /* 0x000fe8000c800000 */
[----:B------:R-:W-:Y:S02]  /*5ba0*/  @!UP0 UIADD3 UR4, UPT, UPT, -UR7, UR6, URZ ;  /* 0x0000000607048290 */ /* 0x000fe4000fffe1ff */
[----:B------:R-:W-:Y:S02]  /*5bb0*/  @!UP0 UIADD3 UR6, UPT, UPT, UR7, -UR6, URZ ;  /* 0x8000000607068290 */ /* 0x000fe4000fffe0ff */
[----:B------:R-:W-:Y:S02]  /*5bc0*/  @!UP0 UIMAD UR38, UR4, UR5, UR38 ;  /* 0x00000005042682a4 */ /* 0x000fe4000f8e0226 */
[----:B------:R-:W-:Y:S02]  /*5bd0*/  @!UP0 UIMAD UR37, UR6, UR14, UR37 ;  /* 0x0000000e062582a4 */ /* 0x000fe4000f8e0225 */
[----:B------:R-:W-:Y:S09]  /*5be0*/  ULOP3.LUT UP0, URZ, UR11, 0x1b0, URZ, 0xc0, !UPT ;  /* 0x000001b00bff7892 */ /* 0x000ff2000f80c0ff */
[----:B------:R-:W-:Y:S05]  /*5bf0*/  BRA.U !UP0, `(.L_x_100) ;  /* 0x0000000108407547 */ /* 0x000fea000b800000 */
[----:B------:R-:W2:Y:S01]  /*5c00*/  LDCU.64 UR8, c[0x4][0x88] ;  /* 0x01001100ff0877ac */ /* 0x000ea20008000a00 */
[----:B------:R-:W-:Y:S01]  /*5c10*/  MOV R3, 0x0 ;  /* 0x0000000000037802 */ /* 0x000fe20000000f00 */
[----:B------:R-:W-:Y:S02]  /*5c20*/  HFMA2 R12, -RZ, RZ, 0, 5.9604644775390625e-08 ;  /* 0x00000001ff0c7431 */ /* 0x000fe400000001ff */
[----:B------:R-:W-:Y:S02]  /*5c30*/  IMAD.MOV.U32 R8, RZ, RZ, 0x70 ;  /* 0x00000070ff087424 */ /* 0x000fe400078e00ff */
[----:B------:R-:W-:Y:S01]  /*5c40*/  IMAD.MOV.U32 R13, RZ, RZ, RZ ;  /* 0x000000ffff0d7224 */ /* 0x000fe200078e00ff */
[----:B------:R-:W3:Y:S01]  /*5c50*/  LDCU.64 UR6, c[0x4][0x90] ;  /* 0x01001200ff0677ac */ /* 0x000ee20008000a00 */
[----:B------:R-:W4:Y:S01]  /*5c60*/  LDC.64 R2, c[0x4][R3] ;  /* 0x0100000003027b82 */ /* 0x000f220000000a00 */
[----:B------:R-:W1:Y:S01]  /*5c70*/  LDCU.64 UR4, c[0x4][0x8] ;  /* 0x01000100ff0477ac */ /* 0x000e620008000a00 */
[----:B--2---:R-:W-:Y:S01]  /*5c80*/  MOV R5, UR9 ;  /* 0x0000000900057c02 */ /* 0x004fe20008000f00 */
[----:B------:R-:W-:Y:S01]  /*5c90*/  IMAD.U32 R4, RZ, RZ, UR8 ;  /* 0x00000008ff047e24 */ /* 0x000fe2000f8e00ff */
[----:B---3--:R-:W-:Y:S01]  /*5ca0*/  MOV R7, UR7 ;  /* 0x0000000700077c02 */ /* 0x008fe20008000f00 */
[----:B------:R-:W-:Y:S01]  /*5cb0*/  IMAD.U32 R6, RZ, RZ, UR6 ;  /* 0x00000006ff067e24 */ /* 0x000fe2000f8e00ff */
[----:B-1----:R-:W-:Y:S01]  /*5cc0*/  MOV R11, UR5 ;  /* 0x00000005000b7c02 */ /* 0x002fe20008000f00 */
[----:B------:R-:W-:Y:S02]  /*5cd0*/  IMAD.U32 R10, RZ, RZ, UR4 ;  /* 0x00000004ff0a7e24 */ /* 0x000fe4000f8e00ff */
[----:B------:R-:W-:Y:S07]  /*5ce0*/  LEPC R20, `(.L_x_100) ;  /* 0x000000001014794e */ /* 0x000fee0000000000 */
[----:B----45:R-:W-:Y:S05]  /*5cf0*/  CALL.ABS.NOINC R2 ;  /* 0x0000000002007343 */ /* 0x030fea0003c00000 */
.L_x_100:
[----:B------:R-:W-:Y:S01]  /*5d00*/  LOP3.LUT P0, RZ, R175, 0x1b0, RZ, 0xc0, !PT ;  /* 0x000001b0afff7812 */ /* 0x000fe2000780c0ff */
[----:B------:R-:W-:Y:S11]  /*5d10*/  BSSY.RECONVERGENT B6, `(.L_x_101) ;  /* 0x0000013000067945 */ /* 0x000ff60003800200 */
[----:B------:R-:W-:Y:S01]  /*5d20*/  @!UPT UIADD3 URZ, UPT, UPT, URZ, URZ, URZ ;  /* 0x000000fffffff290 */ /* 0x000fe2000fffe0ff */
[----:B------:R-:W-:Y:S05]  /*5d30*/  @!P0 BRA `(.L_x_102) ;  /* 0x0000000000408947 */ /* 0x000fea0003800000 */
        /* <DEDUP_REMOVED lines=16> */
.L_x_102:
[----:B------:R-:W-:Y:S05]  /*5e40*/  BSYNC.RECONVERGENT B6 ;  /* 0x0000000000067941 */ /* 0x000fea0003800200 */
.L_x_101:
[----:B------:R-:W-:Y:S01]  /*5e50*/  R2UR UR4, R162 ;  /* 0x00000000a20472ca */ /* 0x000fe200000e0000 */
[----:B------:R-:W-:Y:S01]  /*5e60*/  UISETP.NE.U32.AND UP0, UPT, UR60, URZ, UPT ;  /* 0x000000ff3c00728c */ /* 0x000fe2000bf05070 */
[----:B------:R-:W-:Y:S02]  /*5e70*/  ISETP.NE.U32.AND P4, PT, R156, RZ, PT ;  /* 0x000000ff9c00720c */ /* 0x000fe40003f85070 */
[----:B------:R-:W-:Y:S01]  /*5e80*/  ISETP.NE.U32.AND P2, PT, RZ, UR56, PT ;  /* 0x00000038ff007c0c */ /* 0x000fe2000bf45070 */
[----:B------:R-:W-:Y:S01]  /*5e90*/  UISETP.NE.AND.EX UP1, UPT, UR61, URZ, UPT, UP0 ;  /* 0x000000ff3d00728c */ /* 0x000fe2000bf25300 */
[----:B------:R-:W-:Y:S01]  /*5ea0*/  ISETP.NE.AND.EX P4, PT, R157, RZ, PT, P4 ;  /* 0x000000ff9d00720c */ /* 0x000fe20003f85340 */
[----:B------:R-:W-:Y:S01]  /*5eb0*/  UPLOP3.LUT UP0, UPT, UPT, UPT, UPT, 0x40, 0x4 ;  /* 0x000000000004789c */ /* 0x000fe20003f0e870 */
[----:B------:R-:W-:Y:S05]  /*5ec0*/  ISETP.NE.AND.EX P2, PT, RZ, UR57, PT, P2 ;  /* 0x00000039ff007c0c */ /* 0x000fea000bf45320 */
[----:B------:R-:W-:Y:S06]  /*5ed0*/  UISETP.NE.AND UP2, UPT, UR4, URZ, UPT ;  /* 0x000000ff0400728c */ /* 0x000fec000bf45270 */
[----:B------:R-:W-:Y:S05]  /*5ee0*/  PLOP3.LUT P1, PT, PT, PT, UP2, 0x80, 0x8 ;  /* 0x000000000008781c */ /* 0x000fea0003f2f028 */
[----:B------:R-:W-:Y:S06]  /*5ef0*/  @UP2 UPLOP3.LUT UP0, UPT, UPT, UPT, UP1, 0x80, 0x8 ;  /* 0x000000000008289c */ /* 0x000fec0003f0f010 */
[----:B------:R-:W-:Y:S01]  /*5f00*/  PLOP3.LUT P0, PT, PT, PT, UP0, 0x80, 0x8 ;  /* 0x000000000008781c */ /* 0x000fe20003f0f008 */
[----:B------:R-:W-:Y:S01]  /*5f10*/  @!UPT UIADD3 URZ, UPT, UPT, URZ, URZ, URZ ;  /* 0x000000fffffff290 */ /* 0x000fe2000fffe0ff */
[----:B------:R-:W-:Y:S11]  /*5f20*/  BRA.U !UP1, `(.L_x_103) ;  /* 0x00000001093c7547 */ /* 0x000ff6000b800000 */
[----:B------:R-:W-:Y:S01]  /*5f30*/  UISETP.NE.U32.AND UP0, UPT, UR56, URZ, UPT ;  /* 0x000000ff3800728c */ /* 0x000fe2000bf05070 */
[----:B-1----:R-:W-:Y:S01]  /*5f40*/  HFMA2 R0, -RZ, RZ, 0, 5.9604644775390625e-08 ;  /* 0x00000001ff007431 */ /* 0x002fe200000001ff */
[----:B------:R-:W1:Y:S01]  /*5f50*/  LDCU.64 UR8, c[0x0][0x358] ;  /* 0x00006b00ff0877ac */ /* 0x000e620008000a00 */
[----:B------:R-:W-:Y:S01]  /*5f60*/  IMAD.MOV.U32 R158, RZ, RZ, 0x1 ;  /* 0x00000001ff9e7424 */ /* 0x000fe200078e00ff */
[----:B------:R-:W-:Y:S06]  /*5f70*/  UISETP.NE.AND.EX UP0, UPT, UR57, URZ, UPT, UP0 ;  /* 0x000000ff3900728c */ /* 0x000fec000bf05300 */
[----:B------:R-:W-:Y:S05]  /*5f80*/  PLOP3.LUT P3, PT, PT, PT, UP0, 0x80, 0x8 ;  /* 0x000000000008781c */ /* 0x000fea0003f6f008 */
[----:B------:R-:W2:Y:S01]  /*5f90*/  @UP0 LDCU.64 UR4, c[0x0][0x888] ;  /* 0x00011100ff0407ac */ /* 0x000ea20008000a00 */
[----:B------:R-:W-:Y:S07]  /*5fa0*/  @UP0 UIMAD UR6, UR36, UR60, URZ ;  /* 0x0000003c240602a4 */ /* 0x000fee000f8e02ff */
[----:B------:R-:W-:Y:S01]  /*5fb0*/  @!P3 PRMT R158, R0, 0x7610, R158 ;  /* 0x00007610009eb816 */ /* 0x000fe2000000009e */
[----:B--2---:R-:W-:Y:S06]  /*5fc0*/  @UP0 UIMAD.WIDE UR4, UR6, 0x4, UR4 ;  /* 0x00000004060408a5 */ /* 0x004fec000f8e0204 */
[----:B------:R-:W-:Y:S01]  /*5fd0*/  IMAD.U32 R2, RZ, RZ, UR4 ;  /* 0x00000004ff027e24 */ /* 0x000fe2000f8e00ff */
[----:B------:R-:W-:Y:S04]  /*5fe0*/  MOV R3, UR5 ;  /* 0x0000000500037c02 */ /* 0x000fe80008000f00 */
[----:B------:R-:W2:Y:S01]  /*5ff0*/  @!UP0 LDCU UR4, c[0x0][0x880] ;  /* 0x00011000ff0487ac */ /* 0x000ea20008000800 */
[----:B-1---5:R3:W5:Y:S02]  /*6000*/  @P3 LDG.E R73, desc[UR8][R2.64] ;  /* 0x0000000802493981 */ /* 0x022764000c1e1900 */
[----:B--23--:R-:W-:Y:S02]  /*6010*/  @!P3 IMAD.U32 R73, RZ, RZ, UR4 ;  /* 0x00000004ff49be24 */ /* 0x00cfe4000f8e00ff */
.L_x_103:
[----:B------:R-:W-:Y:S05]  /*6020*/  @!P4 BRA `(.L_x_104) ;  /* 0x000000000024c947 */ /* 0x000fea0003800000 */
[----:B------:R-:W-:Y:S01]  /*6030*/  ISETP.NE.U32.AND P3, PT, R138, RZ, PT ;  /* 0x000000ff8a00720c */ /* 0x000fe20003f65070 */
[----:B------:R-:W2:Y:S03]  /*6040*/  LDCU.64 UR4, c[0x0][0x358] ;  /* 0x00006b00ff0477ac */ /* 0x000ea60008000a00 */
[----:B------:R-:W-:Y:S11]  /*6050*/  ISETP.NE.AND.EX P3, PT, R139, RZ, PT, P3 ;  /* 0x000000ff8b00720c */ /* 0x000ff60003f65330 */
[----:B------:R-:W-:Y:S02]  /*6060*/  @!UPT UIADD3 URZ, UPT, UPT, URZ, URZ, URZ ;  /* 0x000000fffffff290 */ /* 0x000fe4000fffe0ff */
[----:B------:R-:W3:Y:S01]  /*6070*/  @P3 LDC.64 R2, c[0x0][0x8a8] ;  /* 0x00022a00ff023b82 */ /* 0x000ee20000000a00 */
[----:B-1----:R-:W-:Y:S04]  /*6080*/  @P3 IMAD R0, R156, UR36, RZ ;  /* 0x000000249c003c24 */ /* 0x002fe8000f8e02ff */
[----:B---3--:R-:W-:Y:S05]  /*6090*/  @P3 IMAD.WIDE R2, R0, 0x4, R2 ;  /* 0x0000000400023825 */ /* 0x008fea00078e0202 */
[----:B--2--5:R2:W5:Y:S02]  /*60a0*/  @P3 LDG.E R70, desc[UR4][R2.64] ;  /* 0x0000000402463981 */ /* 0x024564000c1e1900 */
[----:B--2---:R-:W3:Y:S02]  /*60b0*/  @!P3 LDC R70, c[0x0][0x8a0] ;  /* 0x00022800ff46bb82 */ /* 0x004ee40000000800 */
.L_x_104:
[----:B-----5:R-:W-:Y:S01]  /*60c0*/  FSETP.NEU.AND P4, PT, R73, RZ, PT ;  /* 0x000000ff4900720b */ /* 0x020fe20003f8d000 */
[----:B------:R-:W-:Y:S01]  /*60d0*/  BSSY B1, `(.L_x_105) ;  /* 0x0000047000017945 */ /* 0x000fe20003800000 */
[----:B------:R-:W-:Y:S01]  /*60e0*/  SEL R5, RZ, 0xffffffff, P2 ;  /* 0xffffffffff057807 */ /* 0x000fe20001000000 */
[----:B------:R-:W-:Y:S01]  /*60f0*/  IMAD.MOV.U32 R181, RZ, RZ, 0x1 ;  /* 0x00000001ffb57424 */ /* 0x000fe200078e00ff */
[----:B------:R-:W-:Y:S01]  /*6100*/  LOP3.LUT P3, RZ, R158, 0xff, RZ, 0xc0, !PT ;  /* 0x000000ff9eff7812 */ /* 0x000fe2000786c0ff */
[----:B------:R-:W-:Y:S01]  /*6110*/  IMAD R71, R68, 0x100, R69 ;  /* 0x0000010044477824 */ /* 0x000fe200078e0245 */
[----:B-1----:R-:W-:Y:S02]  /*6120*/  @P1 SEL R0, RZ, 0xffffffff, P4 ;  /* 0xffffffffff001807 */ /* 0x002fe40002000000 */
[----:B------:R-:W-:Y:S02]  /*6130*/  CS2R R154, SRZ ;  /* 0x00000000009a7805 */ /* 0x000fe4000001ff00 */
[----:B------:R-:W-:Y:S02]  /*6140*/  LEA R3, R168, UR44, 0x3 ;  /* 0x0000002ca8037c11 */ /* 0x000fe4000f8e18ff */
[----:B------:R-:W-:Y:S02]  /*6150*/  CS2R R152, SRZ ;  /* 0x0000000000987805 */ /* 0x000fe4000001ff00 */
[----:B------:R-:W-:Y:S02]  /*6160*/  @P0 SEL R0, R5, R0, !P3 ;  /* 0x0000000005000207 */ /* 0x000fe40005800000 */
[----:B------:R-:W-:Y:S02]  /*6170*/  CS2R R150, SRZ ;  /* 0x0000000000967805 */ /* 0x000fe4000001ff00 */
[----:B------:R-:W-:Y:S02]  /*6180*/  LEA R163, R68, UR44, 0x3 ;  /* 0x0000002c44a37c11 */ /* 0x000fe4000f8e18ff */
[----:B------:R-:W-:Y:S02]  /*6190*/  CS2R R148, SRZ ;  /* 0x0000000000947805 */ /* 0x000fe4000001ff00 */
[----:B------:R-:W-:Y:S02]  /*61a0*/  @P1 LOP3.LUT R0, R0, 0x1, RZ, 0xc0, !PT ;  /* 0x0000000100001812 */ /* 0x000fe400078ec0ff */
[----:B------:R-:W-:Y:S02]  /*61b0*/  CS2R R146, SRZ ;  /* 0x0000000000927805 */ /* 0x000fe4000001ff00 */
[----:B------:R-:W-:Y:S02]  /*61c0*/  SHF.L.U32 R2, R170, 0x1f, RZ ;  /* 0x0000001faa027819 */ /* 0x000fe400000006ff */
[----:B------:R-:W-:Y:S02]  /*61d0*/  CS2R R144, SRZ ;  /* 0x0000000000907805 */ /* 0x000fe4000001ff00 */
[----:B------:R-:W-:Y:S02]  /*61e0*/  ISETP.NE.U32.OR P6, PT, R0, 0x1, !P1 ;  /* 0x000000010000780c */ /* 0x000fe40004fc5470 */
[----:B------:R-:W-:Y:S02]  /*61f0*/  CS2R R142, SRZ ;  /* 0x00000000008e7805 */ /* 0x000fe4000001ff00 */
[----:B------:R-:W-:Y:S02]  /*6200*/  PLOP3.LUT P2, PT, PT, PT, UP1, 0x80, 0x8 ;  /* 0x000000000008781c */ /* 0x000fe40003f4f018 */
[----:B------:R-:W-:Y:S02]  /*6210*/  CS2R R140, SRZ ;  /* 0x00000000008c7805 */ /* 0x000fe4000001ff00 */
[----:B------:R-:W-:Y:S02]  /*6220*/  SEL R0, RZ, 0xffffffff, P4 ;  /* 0xffffffffff007807 */ /* 0x000fe40002000000 */
[----:B------:R-:W-:Y:S03]  /*6230*/  P2R R189, PR, RZ, 0x40 ;  /* 0x00000040ffbd7803 */ /* 0x000fe60000000000 */
[----:B------:R-:W-:Y:S04]  /*6240*/  @P6 SHF.L.U32 R4, R167, 0x1f, RZ ;  /* 0x0000001fa7046819 */ /* 0x000fe800000006ff */
[----:B------:R-:W-:Y:S01]  /*6250*/  @P2 SEL R0, R5, R0, !P3 ;  /* 0x0000000005002207 */ /* 0x000fe20005800000 */
[----:B------:R-:W1:Y:S03]  /*6260*/  @P6 SYNCS.PHASECHK.TRANS64.TRYWAIT P1, [R3+URZ+0x30], R4 ;  /* 0x00003004030065a7 */ /* 0x000e6600080211ff */
[----:B------:R-:W-:Y:S04]  /*6270*/  LOP3.LUT R0, R0, 0x1, RZ, 0xc0, !PT ;  /* 0x0000000100007812 */ /* 0x000fe800078ec0ff */
[----:B------:R-:W-:Y:S04]  /*6280*/  ISETP.NE.U32.AND P5, PT, R0, 0x1, PT ;  /* 0x000000010000780c */ /* 0x000fe80003fa5070 */
[----:B------:R-:W-:Y:S01]  /*6290*/  P2R R182, PR, RZ, 0x20 ;  /* 0x00000020ffb67803 */ /* 0x000fe20000000000 */
[----:B------:R2:W4:Y:S01]  /*62a0*/  SYNCS.PHASECHK.TRANS64.TRYWAIT P0, [R163+URZ+0xa0], R2 ;  /* 0x0000a002a30075a7 */ /* 0x00052200080011ff */
[----:B-1----:R-:W-:Y:S01]  /*62b0*/  @P6 SEL R181, RZ, 0x1, !P1 ;  /* 0x00000001ffb56807 */ /* 0x002fe20004800000 */
[----:B--2---:R-:W-:Y:S06]  /*62c0*/  @!P6 BRA `(.L_x_106) ;  /* 0x00000000009ce947 */ /* 0x004fec0003800000 */
[----:B------:R-:W-:Y:S01]  /*62d0*/  @P5 IMAD R7, R168, 0x2000, R173 ;  /* 0x00002000a8075824 */ /* 0x000fe200078e02ad */
[----:B------:R-:W-:Y:S01]  /*62e0*/  ISETP.NE.AND P1, PT, R181, RZ, PT ;  /* 0x000000ffb500720c */ /* 0x000fe20003f25270 */
[----:B------:R-:W-:Y:S01]  /*62f0*/  BSSY B0, `(.L_x_107) ;  /* 0x0000010000007945 */ /* 0x000fe20003800000 */
[----:B------:R-:W-:Y:S01]  /*6300*/  CS2R R142, SRZ ;  /* 0x00000000008e7805 */ /* 0x000fe2000001ff00 */
[--C-:B------:R-:W-:Y:S01]  /*6310*/  @P5 IMAD R6, R174, -0x10, R7.reuse ;  /* 0xfffffff0ae065824 */ /* 0x100fe200078e0207 */
[----:B------:R-:W-:Y:S01]  /*6320*/  CS2R R140, SRZ ;  /* 0x00000000008c7805 */ /* 0x000fe2000001ff00 */
[----:B------:R-:W-:Y:S01]  /*6330*/  @P5 IMAD R5, R172, -0x10, R7 ;  /* 0xfffffff0ac055824 */ /* 0x000fe200078e0207 */
[----:B------:R-:W-:Y:S01]  /*6340*/  CS2R R150, SRZ ;  /* 0x0000000000967805 */ /* 0x000fe2000001ff00 */
[----:B------:R-:W-:Y:S01]  /*6350*/  @P5 IMAD R4, R171, 0x10, R6 ;  /* 0x00000010ab045824 */ /* 0x000fe200078e0206 */
[----:B------:R-:W-:Y:S02]  /*6360*/  CS2R R148, SRZ ;  /* 0x0000000000947805 */ /* 0x000fe4000001ff00 */
[----:B------:R-:W-:Y:S02]  /*6370*/  CS2R R146, SRZ ;  /* 0x0000000000927805 */ /* 0x000fe4000001ff00 */
[----:B------:R-:W-:Y:S02]  /*6380*/  CS2R R144, SRZ ;  /* 0x0000000000907805 */ /* 0x000fe4000001ff00 */
[----:B------:R-:W-:Y:S02]  /*6390*/  CS2R R154, SRZ ;  /* 0x00000000009a7805 */ /* 0x000fe4000001ff00 */
[----:B------:R-:W-:Y:S01]  /*63a0*/  CS2R R152, SRZ ;  /* 0x0000000000987805 */ /* 0x000fe2000001ff00 */
[----:B------:R-:W-:Y:S06]  /*63b0*/  @P1 BRA `(.L_x_108) ;  /* 0x00000000000c1947 */ /* 0x000fec0003800000 */
[----:B------:R-:W-:Y:S04]  /*63c0*/  SHF.L.U32 R0, R167, 0x1f, RZ ;  /* 0x0000001fa7007819 */ /* 0x000fe800000006ff */
[----:B------:R-:W1:Y:S02]  /*63d0*/  SYNCS.PHASECHK.TRANS64.TRYWAIT P1, [R3+URZ+0x30], R0 ;  /* 0x00003000030075a7 */ /* 0x000e6400080211ff */
[----:B-1----:R-:W-:Y:S05]  /*63e0*/  @!P1 BRA `(.L_x_109) ;  /* 0x0000006000749947 */ /* 0x002fea0003800000 */
.L_x_108:
[----:B------:R-:W-:Y:S05]  /*63f0*/  BSYNC B0 ;  /* 0x0000000000007941 */ /* 0x000fea0003800000 */
.L_x_107:
[----:B------:R-:W-:Y:S01]  /*6400*/  ISETP.NE.AND P1, PT, R182, RZ, PT ;  /* 0x000000ffb600720c */ /* 0x000fe20003f25270 */
[----:B-1----:R-:W-:Y:S02]  /*6410*/  VIADD R3, R3, 0x50 ;  /* 0x0000005003037836 */ /* 0x002fe40000000000 */
[----:B------:R-:W-:Y:S02]  /*6420*/  IMAD.U32 R0, RZ, RZ, UR45 ;  /* 0x0000002dff007e24 */ /* 0x000fe4000f8e00ff */
[----:B------:R-:W-:Y:S03]  /*6430*/  VIADD R168, R168, 0x1 ;  /* 0x00000001a8a87836 */ /* 0x000fe60000000000 */
[----:B------:R-:W-:Y:S05]  /*6440*/  PRMT R0, R0, 0x654, R3 ;  /* 0x0000065400007816 */ /* 0x000fea0000000003 */
[----:B------:R1:W2:Y:S04]  /*6450*/  @P1 LDS.128 R140, [R7] ;  /* 0x00000000078c1984 */ /* 0x0002a80000000c00 */
[----:B------:R1:W1:Y:S04]  /*6460*/  @P1 LDS.128 R148, [R5+0x20] ;  /* 0x0000200005941984 */ /* 0x0002680000000c00 */
[----:B------:R1:W1:Y:S04]  /*6470*/  @P1 LDS.128 R144, [R6+0x10] ;  /* 0x0000100006901984 */ /* 0x0002680000000c00 */
[----:B------:R1:W1:Y:S01]  /*6480*/  @P1 LDS.128 R152, [R4+0x10] ;  /* 0x0000100004981984 */ /* 0x0002620000000c00 */
[C---:B------:R-:W-:Y:S01]  /*6490*/  ISETP.NE.AND P1, PT, R168.reuse, 0x4, PT ;  /* 0x00000004a800780c */ /* 0x040fe20003f25270 */
[----:B------:R-:W-:Y:S01]  /*64a0*/  @!PT LDS RZ, [RZ] ;  /* 0x00000000fffff984 */ /* 0x000fe20000000800 */
[----:B------:R-:W-:Y:S01]  /*64b0*/  @!PT LDS RZ, [RZ] ;  /* 0x00000000fffff984 */ /* 0x000fe20000000800 */
[----:B------:R-:W-:Y:S01]  /*64c0*/  @!PT LDS RZ, [RZ] ;  /* 0x00000000fffff984 */ /* 0x000fe20000000800 */
[----:B------:R-:W-:Y:S01]  /*64d0*/  @!PT LDS RZ, [RZ] ;  /* 0x00000000fffff984 */ /* 0x000fe20000000800 */
[----:B------:R5:W-:Y:S06]  /*64e0*/  MEMBAR.ALL.CTA ;  /* 0x0000000000007992 */ /* 0x000bec0000008000 */
[----:B-----5:R-:W5:Y:S01]  /*64f0*/  FENCE.VIEW.ASYNC.S ;  /* 0x00000000000073c6 */ /* 0x020f620000000000 */
[----:B------:R-:W-:Y:S01]  /*6500*/  SEL R168, R168, RZ, P1 ;  /* 0x000000ffa8a87207 */ /* 0x000fe20000800000 */
[----:B-----5:R5:W-:Y:S02]  /*6510*/  SYNCS.ARRIVE.TRANS64.RED.A1T0 RZ, [R0+URZ], RZ ;  /* 0x000000ff00ff79a7 */ /* 0x020be400081004ff */
[----:B-----5:R-:W-:Y:S04]  /*6520*/  SEL R0, RZ, 0x1, P1 ;  /* 0x00000001ff007807 */ /* 0x020fe80000800000 */
[----:B--2---:R-:W-:Y:S02]  /*6530*/  LOP3.LUT R167, R167, R0, RZ, 0x3c, !PT ;  /* 0x00000000a7a77212 */ /* 0x004fe400078e3cff */
.L_x_106:
[----:B------:R-:W-:Y:S05]  /*6540*/  BSYNC B1 ;  /* 0x0000000000017941 */ /* 0x000fea0003800000 */
.L_x_105:
[----:B------:R-:W-:Y:S04]  /*6550*/  SHF.R.U32.HI R0, RZ, 0x15, R71 ;  /* 0x00000015ff007819 */ /* 0x000fe80000011647 */
[----:B------:R-:W-:Y:S01]  /*6560*/  LOP3.LUT P1, RZ, R0, 0x3, R159, 0x48, !PT ;  /* 0x0000000300ff7812 */ /* 0x000fe2000782489f */
[----:B------:R-:W-:Y:S01]  /*6570*/  @!UPT UIADD3 URZ, UPT, UPT, URZ, URZ, URZ ;  /* 0x000000fffffff290 */ /* 0x000fe2000fffe0ff */
[----:B----4-:R-:W-:Y:S11]  /*6580*/  @P0 BRA `(.L_x_110) ;  /* 0x0000000000080947 */ /* 0x010ff60003800000 */
[----:B------:R-:W2:Y:S02]  /*6590*/  SYNCS.PHASECHK.TRANS64.TRYWAIT P0, [R163+URZ+0xa0], R2 ;  /* 0x0000a002a30075a7 */ /* 0x000ea400080011ff */
[----:B--2---:R-:W-:Y:S05]  /*65a0*/  @!P0 BRA `(.L_x_111) ;  /* 0x0000006000188947 */ /* 0x004fea0003800000 */
.L_x_110:
[----:B------:R-:W-:Y:S04]  /*65b0*/  BSSY.RECONVERGENT B6, `(.L_x_112) ;  /* 0x0000012000067945 */ /* 0x000fe80003800200 */
[----:B------:R-:W-:Y:S05]  /*65c0*/  @!P1 BRA `(.L_x_113) ;  /* 0x0000000000409947 */ /* 0x000fea0003800000 */
[----:B------:R-:W1:Y:S01]  /*65d0*/  LDCU.64 UR8, c[0x4][0x78] ;  /* 0x01000f00ff0877ac */ /* 0x000e620008000a00 */
[----:B------:R-:W-:Y:S01]  /*65e0*/  MOV R3, 0x0 ;  /* 0x0000000000037802 */ /* 0x000fe20000000f00 */
[----:B------:R-:W-:Y:S02]  /*65f0*/  HFMA2 R12, -RZ, RZ, 0, 5.9604644775390625e-08 ;  /* 0x00000001ff0c7431 */ /* 0x000fe400000001ff */
[----:B------:R-:W-:Y:S02]  /*6600*/  IMAD.MOV.U32 R8, RZ, RZ, 0x192 ;  /* 0x00000192ff087424 */ /* 0x000fe400078e00ff */
[----:B------:R-:W-:Y:S01]  /*6610*/  IMAD.MOV.U32 R13, RZ, RZ, RZ ;  /* 0x000000ffff0d7224 */ /* 0x000fe200078e00ff */
[----:B------:R-:W4:Y:S01]  /*6620*/  LDCU.64 UR6, c[0x4][0x80] ;  /* 0x01001000ff0677ac */ /* 0x000f220008000a00 */
[----:B--2---:R-:W2:Y:S01]  /*6630*/  LDC.64 R2, c[0x4][R3] ;  /* 0x0100000003027b82 */ /* 0x004ea20000000a00 */
[----:B------:R-:W5:Y:S01]  /*6640*/  LDCU.64 UR4, c[0x4][0x18] ;  /* 0x01000300ff0477ac */ /* 0x000f620008000a00 */
[----:B-1----:R-:W-:Y:S01]  /*6650*/  MOV R5, UR9 ;  /* 0x0000000900057c02 */ /* 0x002fe20008000f00 */
[----:B------:R-:W-:Y:S01]  /*6660*/  IMAD.U32 R4, RZ, RZ, UR8 ;  /* 0x00000008ff047e24 */ /* 0x000fe2000f8e00ff */
[----:B----4-:R-:W-:Y:S01]  /*6670*/  MOV R7, UR7 ;  /* 0x0000000700077c02 */ /* 0x010fe20008000f00 */
[----:B------:R-:W-:Y:S01]  /*6680*/  IMAD.U32 R6, RZ, RZ, UR6 ;  /* 0x00000006ff067e24 */ /* 0x000fe2000f8e00ff */
[----:B-----5:R-:W-:Y:S01]  /*6690*/  MOV R11, UR5 ;  /* 0x00000005000b7c02 */ /* 0x020fe20008000f00 */
[----:B------:R-:W-:Y:S02]  /*66a0*/  IMAD.U32 R10, RZ, RZ, UR4 ;  /* 0x00000004ff0a7e24 */ /* 0x000fe4000f8e00ff */
[----:B------:R-:W-:Y:S07]  /*66b0*/  LEPC R20, `(.L_x_113) ;  /* 0x000000001014794e */ /* 0x000fee0000000000 */
[----:B--23--:R-:W-:Y:S05]  /*66c0*/  CALL.ABS.NOINC R2 ;  /* 0x0000000002007343 */ /* 0x00cfea0003c00000 */
.L_x_113:
[----:B------:R-:W-:Y:S05]  /*66d0*/  BSYNC.RECONVERGENT B6 ;  /* 0x0000000000067941 */ /* 0x000fea0003800200 */
.L_x_112:
[-C--:B------:R-:W-:Y:S01]  /*66e0*/  F2FP.F16.E4M3.UNPACK_B R74, R140.reuse ;  /* 0x0000008cff4a723e */ /* 0x080fe200020006ff */
[----:B------:R-:W-:Y:S05]  /*66f0*/  WARPSYNC.ALL ;  /* 0x0000000000007948 */ /* 0x000fea0003800000 */
[----:B------:R-:W-:Y:S01]  /*6700*/  R2UR UR4, R71 ;  /* 0x00000000470472ca */ /* 0x000fe200000e0000 */
[--C-:B------:R-:W-:Y:S01]  /*6710*/  HADD2.F32 R72, -RZ, R74.reuse.H0_H0 ;  /* 0x2000004aff487230 */ /* 0x100fe20000004100 */
[----:B------:R-:W-:Y:S01]  /*6720*/  F2FP.F16.E4M3.UNPACK_B R76, R140.H1 ;  /* 0x0000008cff4c723e */ /* 0x000fe200030006ff */
[----:B------:R-:W-:Y:S01]  /*6730*/  HADD2.F32 R75, -RZ, R74.H1_H1 ;  /* 0x3000004aff4b7230 */ /* 0x000fe20000004100 */
[-C--:B------:R-:W-:Y:S01]  /*6740*/  F2FP.F16.E4M3.UNPACK_B R78, R141.reuse ;  /* 0x0000008dff4e723e */ /* 0x080fe200020006ff */
[----:B------:R-:W-:Y:S01]  /*6750*/  BSSY.RECONVERGENT B0, `(.L_x_114) ;  /* 0x000011d000007945 */ /* 0x000fe20003800200 */
[----:B------:R-:W-:Y:S01]  /*6760*/  F2FP.F16.E4M3.UNPACK_B R80, R141.H1 ;  /* 0x0000008dff50723e */ /* 0x000fe200030006ff */
[----:B------:R-:W-:Y:S01]  /*6770*/  HADD2.F32 R74, -RZ, R76.H0_H0 ;  /* 0x2000004cff4a7230 */ /* 0x000fe20000004100 */
[-C--:B------:R-:W-:Y:S01]  /*6780*/  F2FP.F16.E4M3.UNPACK_B R82, R142.reuse ;  /* 0x0000008eff52723e */ /* 0x080fe200020006ff */
[--C-:B------:R-:W-:Y:S01]  /*6790*/  HADD2.F32 R77, -RZ, R78.reuse.H0_H0 ;  /* 0x2000004eff4d7230 */ /* 0x100fe20000004100 */
[----:B------:R-:W-:Y:S01]  /*67a0*/  F2FP.F16.E4M3.UNPACK_B R84, R142.H1 ;  /* 0x0000008eff54723e */ /* 0x000fe200030006ff */
[----:B------:R-:W-:Y:S01]  /*67b0*/  HADD2.F32 R78, -RZ, R78.H1_H1 ;  /* 0x3000004eff4e7230 */ /* 0x000fe20000004100 */
[-C--:B------:R-:W-:Y:S01]  /*67c0*/  F2FP.F16.E4M3.UNPACK_B R86, R143.reuse ;  /* 0x0000008fff56723e */ /* 0x080fe200020006ff */
[----:B-1----:R-:W3:Y:S01]  /*67d0*/  LDTM.x64 R4, tmem[UR4] ;  /* 0x00000004000479ee */ /* 0x002ee20008340000 */
[----:B------:R-:W-:Y:S01]  /*67e0*/  F2FP.F16.E4M3.UNPACK_B R88, R143.H1 ;  /* 0x0000008fff58723e */ /* 0x000fe200030006ff */
[----:B------:R-:W-:Y:S01]  /*67f0*/  HADD2.F32 R76, -RZ, R76.H1_H1 ;  /* 0x3000004cff4c7230 */ /* 0x000fe20000004100 */
[-C--:B------:R-:W-:Y:S01]  /*6800*/  F2FP.F16.E4M3.UNPACK_B R90, R144.reuse ;  /* 0x00000090ff5a723e */ /* 0x080fe200020006ff */
[----:B------:R-:W-:Y:S01]  /*6810*/  HADD2.F32 R79, -RZ, R80.H0_H0 ;  /* 0x20000050ff4f7230 */ /* 0x000fe20000004100 */
[----:B------:R-:W-:Y:S01]  /*6820*/  F2FP.F16.E4M3.UNPACK_B R92, R144.H1 ;  /* 0x00000090ff5c723e */ /* 0x000fe200030006ff */
[--C-:B------:R-:W-:Y:S01]  /*6830*/  HADD2.F32 R81, -RZ, R82.reuse.H0_H0 ;  /* 0x20000052ff517230 */ /* 0x100fe20000004100 */
[----:B------:R-:W-:Y:S01]  /*6840*/  SHF.L.U32 R188, R166, 0x4, RZ ;  /* 0x00000004a6bc7819 */ /* 0x000fe200000006ff */
[----:B------:R-:W-:Y:S01]  /*6850*/  HADD2.F32 R82, -RZ, R82.H1_H1 ;  /* 0x30000052ff527230 */ /* 0x000fe20000004100 */
[----:B------:R-:W-:Y:S01]  /*6860*/  SHF.L.U32 R190, R165, 0x4, RZ ;  /* 0x00000004a5be7819 */ /* 0x000fe200000006ff */
[--C-:B------:R-:W-:Y:S01]  /*6870*/  HADD2.F32 R85, -RZ, R86.reuse.H0_H0 ;  /* 0x20000056ff557230 */ /* 0x100fe20000004100 */
[C---:B------:R-:W-:Y:S01]  /*6880*/  IADD3 R178, PT, PT, R173.reuse, R188, RZ ;  /* 0x000000bcadb27210 */ /* 0x040fe20007ffe0ff */
[----:B------:R-:W-:Y:S01]  /*6890*/  HADD2.F32 R86, -RZ, R86.H1_H1 ;  /* 0x30000056ff567230 */ /* 0x000fe20000004100 */
[----:B------:R-:W-:Y:S01]  /*68a0*/  IADD3 R180, PT, PT, R173, R190, RZ ;  /* 0x000000beadb47210 */ /* 0x000fe20007ffe0ff */
[--C-:B------:R-:W-:Y:S01]  /*68b0*/  HADD2.F32 R89, -RZ, R90.reuse.H0_H0 ;  /* 0x2000005aff597230 */ /* 0x100fe20000004100 */
[----:B------:R-:W-:Y:S01]  /*68c0*/  SHF.L.U32 R183, R171, 0x4, RZ ;  /* 0x00000004abb77819 */ /* 0x000fe200000006ff */
[----:B------:R-:W-:Y:S01]  /*68d0*/  HADD2.F32 R90, -RZ, R90.H1_H1 ;  /* 0x3000005aff5a7230 */ /* 0x000fe20000004100 */
[----:B------:R-:W-:Y:S01]  /*68e0*/  F2FP.F16.E4M3.UNPACK_B R94, R145 ;  /* 0x00000091ff5e723e */ /* 0x000fe200020006ff */
[----:B------:R-:W-:Y:S01]  /*68f0*/  HADD2.F32 R80, -RZ, R80.H1_H1 ;  /* 0x30000050ff507230 */ /* 0x000fe20000004100 */
[----:B------:R-:W-:Y:S01]  /*6900*/  F2FP.F16.E4M3.UNPACK_B R98, R146 ;  /* 0x00000092ff62723e */ /* 0x000fe200020006ff */
[----:B------:R-:W-:Y:S01]  /*6910*/  HADD2.F32 R83, -RZ, R84.H0_H0 ;  /* 0x20000054ff537230 */ /* 0x000fe20000004100 */
[----:B------:R-:W-:Y:S01]  /*6920*/  F2FP.F16.E4M3.UNPACK_B R102, R147 ;  /* 0x00000093ff66723e */ /* 0x000fe200020006ff */
[--C-:B------:R-:W-:Y:S01]  /*6930*/  HADD2.F32 R93, -RZ, R94.reuse.H0_H0 ;  /* 0x2000005eff5d7230 */ /* 0x100fe20000004100 */
[----:B------:R-:W-:Y:S01]  /*6940*/  F2FP.F16.E4M3.UNPACK_B R106, R148 ;  /* 0x00000094ff6a723e */ /* 0x000fe200020006ff */
[C---:B---3--:R-:W-:Y:S01]  /*6950*/  FMUL R0, R70.reuse, R4 ;  /* 0x0000000446007220 */ /* 0x048fe20000400000 */
[C---:B--2---:R-:W-:Y:S01]  /*6960*/  FMUL R2, R70.reuse, R5 ;  /* 0x0000000546027220 */ /* 0x044fe20000400000 */
[C---:B------:R-:W-:Y:S01]  /*6970*/  FMUL R4, R70.reuse, R8 ;  /* 0x0000000846047220 */ /* 0x040fe20000400000 */
[C---:B------:R-:W-:Y:S01]  /*6980*/  FMUL R5, R70.reuse, R9 ;  /* 0x0000000946057220 */ /* 0x040fe20000400000 */
[C---:B------:R-:W-:Y:S01]  /*6990*/  FFMA R0, R73.reuse, R72, R0 ;  /* 0x0000004849007223 */ /* 0x040fe20000000000 */
[C---:B------:R-:W-:Y:S01]  /*69a0*/  FFMA R2, R73.reuse, R75, R2 ;  /* 0x0000004b49027223 */ /* 0x040fe20000000002 */
[C---:B------:R-:W-:Y:S01]  /*69b0*/  FMUL R8, R70.reuse, R12 ;  /* 0x0000000c46087220 */ /* 0x040fe20000400000 */
[C---:B------:R-:W-:Y:S01]  /*69c0*/  FMUL R9, R70.reuse, R13 ;  /* 0x0000000d46097220 */ /* 0x040fe20000400000 */
[C---:B------:R-:W-:Y:S01]  /*69d0*/  FMUL R12, R70.reuse, R16 ;  /* 0x00000010460c7220 */ /* 0x040fe20000400000 */
[C---:B------:R-:W-:Y:S01]  /*69e0*/  FMUL R13, R70.reuse, R17 ;  /* 0x00000011460d7220 */ /* 0x040fe20000400000 */
[C---:B------:R-:W-:Y:S01]  /*69f0*/  FMUL R16, R70.reuse, R20 ;  /* 0x0000001446107220 */ /* 0x040fe20000400000 */
[C---:B------:R-:W-:Y:S01]  /*6a00*/  FMUL R17, R70.reuse, R21 ;  /* 0x0000001546117220 */ /* 0x040fe20000400000 */
[----:B------:R-:W-:Y:S02]  /*6a10*/  HADD2.F32 R94, -RZ, R94.H1_H1 ;  /* 0x3000005eff5e7230 */ /* 0x000fe40000004100 */
[C---:B------:R-:W-:Y:S01]  /*6a20*/  FMUL R20, R70.reuse, R24 ;  /* 0x0000001846147220 */ /* 0x040fe20000400000 */
[C---:B------:R-:W-:Y:S01]  /*6a30*/  FMUL R21, R70.reuse, R25 ;  /* 0x0000001946157220 */ /* 0x040fe20000400000 */
[--C-:B------:R-:W-:Y:S02]  /*6a40*/  HADD2.F32 R97, -RZ, R98.reuse.H0_H0 ;  /* 0x20000062ff617230 */ /* 0x100fe40000004100 */
[C---:B------:R-:W-:Y:S01]  /*6a50*/  FMUL R24, R70.reuse, R28 ;  /* 0x0000001c46187220 */ /* 0x040fe20000400000 */
[----:B------:R-:W-:Y:S02]  /*6a60*/  HADD2.F32 R98, -RZ, R98.H1_H1 ;  /* 0x30000062ff627230 */ /* 0x000fe40000004100 */
[C---:B------:R-:W-:Y:S01]  /*6a70*/  FMUL R25, R70.reuse, R29 ;  /* 0x0000001d46197220 */ /* 0x040fe20000400000 */
[--C-:B------:R-:W-:Y:S02]  /*6a80*/  HADD2.F32 R101, -RZ, R102.reuse.H0_H0 ;  /* 0x20000066ff657230 */ /* 0x100fe40000004100 */
[C---:B------:R-:W-:Y:S01]  /*6a90*/  FMUL R28, R70.reuse, R32 ;  /* 0x00000020461c7220 */ /* 0x040fe20000400000 */
[----:B------:R-:W-:Y:S02]  /*6aa0*/  HADD2.F32 R102, -RZ, R102.H1_H1 ;  /* 0x30000066ff667230 */ /* 0x000fe40000004100 */
[C---:B------:R-:W-:Y:S01]  /*6ab0*/  FMUL R29, R70.reuse, R33 ;  /* 0x00000021461d7220 */ /* 0x040fe20000400000 */
[--C-:B------:R-:W-:Y:S02]  /*6ac0*/  HADD2.F32 R105, -RZ, R106.reuse.H0_H0 ;  /* 0x2000006aff697230 */ /* 0x100fe40000004100 */
[C---:B------:R-:W-:Y:S01]  /*6ad0*/  FMUL R32, R70.reuse, R36 ;  /* 0x0000002446207220 */ /* 0x040fe20000400000 */
[----:B------:R-:W-:Y:S01]  /*6ae0*/  F2FP.F16.E4M3.UNPACK_B R96, R145.H1 ;  /* 0x00000091ff60723e */ /* 0x000fe200030006ff */
[----:B------:R-:W-:Y:S02]  /*6af0*/  HADD2.F32 R106, -RZ, R106.H1_H1 ;  /* 0x3000006aff6a7230 */ /* 0x000fe40000004100 */
[C---:B------:R-:W-:Y:S01]  /*6b00*/  FMUL R33, R70.reuse, R37 ;  /* 0x0000002546217220 */ /* 0x040fe20000400000 */
[C---:B------:R-:W-:Y:S01]  /*6b10*/  FMUL R36, R70.reuse, R40 ;  /* 0x0000002846247220 */ /* 0x040fe20000400000 */
[----:B------:R-:W-:Y:S01]  /*6b20*/  F2FP.F16.E4M3.UNPACK_B R100, R146.H1 ;  /* 0x00000092ff64723e */ /* 0x000fe200030006ff */
        /* <DEDUP_REMOVED lines=8> */
[----:B------:R-:W-:Y:S01]  /*6bb0*/  F2FP.F16.E4M3.UNPACK_B R110, R149 ;  /* 0x00000095ff6e723e */ /* 0x000fe200020006ff */
[C---:B------:R-:W-:Y:S01]  /*6bc0*/  FMUL R49, R70.reuse, R53 ;  /* 0x0000003546317220 */ /* 0x040fe20000400000 */
[C---:B------:R-:W-:Y:S01]  /*6bd0*/  FMUL R52, R70.reuse, R56 ;  /* 0x0000003846347220 */ /* 0x040fe20000400000 */
[----:B------:R-:W-:Y:S01]  /*6be0*/  F2FP.F16.E4M3.UNPACK_B R112, R149.H1 ;  /* 0x00000095ff70723e */ /* 0x000fe200030006ff */
[C---:B------:R-:W-:Y:S01]  /*6bf0*/  FMUL R53, R70.reuse, R57 ;  /* 0x0000003946357220 */ /* 0x040fe20000400000 */
[--C-:B------:R-:W-:Y:S02]  /*6c00*/  HADD2.F32 R109, -RZ, R110.reuse.H0_H0 ;  /* 0x2000006eff6d7230 */ /* 0x100fe40000004100 */
[C---:B------:R-:W-:Y:S01]  /*6c10*/  FMUL R56, R70.reuse, R60 ;  /* 0x0000003c46387220 */ /* 0x040fe20000400000 */
[----:B------:R-:W-:Y:S01]  /*6c20*/  F2FP.F16.E4M3.UNPACK_B R114, R150 ;  /* 0x00000096ff72723e */ /* 0x000fe200020006ff */
[----:B------:R-:W-:Y:S02]  /*6c30*/  HADD2.F32 R110, -RZ, R110.H1_H1 ;  /* 0x3000006eff6e7230 */ /* 0x000fe40000004100 */
[C---:B------:R-:W-:Y:S01]  /*6c40*/  FMUL R57, R70.reuse, R61 ;  /* 0x0000003d46397220 */ /* 0x040fe20000400000 */
[C---:B------:R-:W-:Y:S01]  /*6c50*/  FMUL R60, R70.reuse, R64 ;  /* 0x00000040463c7220 */ /* 0x040fe20000400000 */
[----:B------:R-:W-:Y:S01]  /*6c60*/  F2FP.F16.E4M3.UNPACK_B R116, R150.H1 ;  /* 0x00000096ff74723e */ /* 0x000fe200030006ff */
[--C-:B------:R-:W-:Y:S02]  /*6c70*/  HADD2.F32 R113, -RZ, R114.reuse.H0_H0 ;  /* 0x20000072ff717230 */ /* 0x100fe40000004100 */
[C---:B------:R-:W-:Y:S01]  /*6c80*/  FMUL R61, R70.reuse, R65 ;  /* 0x00000041463d7220 */ /* 0x040fe20000400000 */
[----:B------:R-:W-:Y:S02]  /*6c90*/  HADD2.F32 R114, -RZ, R114.H1_H1 ;  /* 0x30000072ff727230 */ /* 0x000fe40000004100 */
[C---:B------:R-:W-:Y:S01]  /*6ca0*/  FMUL R3, R70.reuse, R6 ;  /* 0x0000000646037220 */ /* 0x040fe20000400000 */
[----:B------:R-:W-:Y:S01]  /*6cb0*/  F2FP.F16.E4M3.UNPACK_B R118, R151 ;  /* 0x00000097ff76723e */ /* 0x000fe200020006ff */
[C---:B------:R-:W-:Y:S01]  /*6cc0*/  FMUL R7, R70.reuse, R7 ;  /* 0x0000000746077220 */ /* 0x040fe20000400000 */
[C---:B------:R-:W-:Y:S01]  /*6cd0*/  FMUL R6, R70.reuse, R10 ;  /* 0x0000000a46067220 */ /* 0x040fe20000400000 */
[----:B------:R-:W-:Y:S01]  /*6ce0*/  F2FP.F16.E4M3.UNPACK_B R120, R151.H1 ;  /* 0x00000097ff78723e */ /* 0x000fe200030006ff */
[C---:B------:R-:W-:Y:S01]  /*6cf0*/  FFMA R3, R73.reuse, R74, R3 ;  /* 0x0000004a49037223 */ /* 0x040fe20000000003 */
[C---:B------:R-:W-:Y:S01]  /*6d00*/  FFMA R7, R73.reuse, R76, R7 ;  /* 0x0000004c49077223 */ /* 0x040fe20000000007 */
[----:B------:R-:W-:Y:S01]  /*6d10*/  F2FP.F16.E4M3.UNPACK_B R122, R152 ;  /* 0x00000098ff7a723e */ /* 0x000fe200020006ff */
[C---:B------:R-:W-:Y:S01]  /*6d20*/  FFMA R4, R73.reuse, R77, R4 ;  /* 0x0000004d49047223 */ /* 0x040fe20000000004 */
[C---:B------:R-:W-:Y:S01]  /*6d30*/  FFMA R5, R73.reuse, R78, R5 ;  /* 0x0000004e49057223 */ /* 0x040fe20000000005 */
[----:B------:R-:W-:Y:S01]  /*6d40*/  F2FP.F16.E4M3.UNPACK_B R124, R152.H1 ;  /* 0x00000098ff7c723e */ /* 0x000fe200030006ff */
[----:B------:R-:W-:Y:S01]  /*6d50*/  FFMA R6, R73, R79, R6 ;  /* 0x0000004f49067223 */ /* 0x000fe20000000006 */
[----:B------:R-:W-:Y:S01]  /*6d60*/  F2FP.SATFINITE.E4M3.F32.PACK_AB_MERGE_C R179, R7, R3, RZ ;  /* 0x0000000307b3723e */ /* 0x000fe200048070ff */
[--C-:B------:R-:W-:Y:S02]  /*6d70*/  HADD2.F32 R117, -RZ, R118.reuse.H0_H0 ;  /* 0x20000076ff757230 */ /* 0x100fe40000004100 */
[----:B------:R-:W-:Y:S01]  /*6d80*/  FMUL R11, R70, R11 ;  /* 0x0000000b460b7220 */ /* 0x000fe20000400000 */
[----:B------:R-:W-:Y:S01]  /*6d90*/  HADD2.F32 R118, -RZ, R118.H1_H1 ;  /* 0x30000076ff767230 */ /* 0x000fe20000004100 */
[----:B------:R-:W-:Y:S01]  /*6da0*/  F2FP.SATFINITE.E4M3.F32.PACK_AB_MERGE_C R184, R2, R0, R179 ;  /* 0x0000000002b8723e */ /* 0x000fe200048070b3 */
[--C-:B------:R-:W-:Y:S01]  /*6db0*/  HADD2.F32 R121, -RZ, R122.reuse.H0_H0 ;  /* 0x2000007aff797230 */ /* 0x100fe20000004100 */
[----:B------:R-:W-:Y:S01]  /*6dc0*/  IADD3 R179, PT, PT, R183, R178, RZ ;  /* 0x000000b2b7b37210 */ /* 0x000fe20007ffe0ff */
[C---:B------:R-:W-:Y:S01]  /*6dd0*/  FFMA R11, R73.reuse, R80, R11 ;  /* 0x00000050490b7223 */ /* 0x040fe2000000000b */
[C---:B------:R-:W-:Y:S01]  /*6de0*/  FFMA R8, R73.reuse, R81, R8 ;  /* 0x0000005149087223 */ /* 0x040fe20000000008 */
[----:B------:R-:W-:Y:S01]  /*6df0*/  FFMA R9, R73, R82, R9 ;  /* 0x0000005249097223 */ /* 0x000fe20000000009 */
[----:B------:R-:W-:Y:S02]  /*6e00*/  HADD2.F32 R122, -RZ, R122.H1_H1 ;  /* 0x3000007aff7a7230 */ /* 0x000fe40000004100 */
[C---:B------:R-:W-:Y:S01]  /*6e10*/  FMUL R10, R70.reuse, R14 ;  /* 0x0000000e460a7220 */ /* 0x040fe20000400000 */
[----:B------:R-:W-:Y:S01]  /*6e20*/  HADD2.F32 R84, -RZ, R84.H1_H1 ;  /* 0x30000054ff547230 */ /* 0x000fe20000004100 */
[----:B------:R-:W-:Y:S01]  /*6e30*/  F2FP.SATFINITE.E4M3.F32.PACK_AB_MERGE_C R185, R11, R6, RZ ;  /* 0x000000060bb9723e */ /* 0x000fe200048070ff */
[C---:B------:R-:W-:Y:S01]  /*6e40*/  FMUL R15, R70.reuse, R15 ;  /* 0x0000000f460f7220 */ /* 0x040fe20000400000 */
[--C-:B------:R-:W-:Y:S02]  /*6e50*/  HADD2.F32 R87, -RZ, R88.reuse.H0_H0 ;  /* 0x20000058ff577230 */ /* 0x100fe40000004100 */
[----:B------:R-:W-:Y:S01]  /*6e60*/  FFMA R10, R73, R83, R10 ;  /* 0x00000053490a7223 */ /* 0x000fe2000000000a */
[----:B------:R-:W-:Y:S01]  /*6e70*/  F2FP.SATFINITE.E4M3.F32.PACK_AB_MERGE_C R185, R5, R4, R185 ;  /* 0x0000000405b9723e */ /* 0x000fe200048070b9 */
[C---:B------:R-:W-:Y:S01]  /*6e80*/  FFMA R15, R73.reuse, R84, R15 ;  /* 0x00000054490f7223 */ /* 0x040fe2000000000f */
[C---:B------:R-:W-:Y:S01]  /*6e90*/  FFMA R12, R73.reuse, R85, R12 ;  /* 0x00000055490c7223 */ /* 0x040fe2000000000c */
[----:B------:R-:W-:Y:S01]  /*6ea0*/  FFMA R13, R73, R86, R13 ;  /* 0x00000056490d7223 */ /* 0x000fe2000000000d */
[----:B------:R-:W-:Y:S02]  /*6eb0*/  HADD2.F32 R88, -RZ, R88.H1_H1 ;  /* 0x30000058ff587230 */ /* 0x000fe40000004100 */
[C---:B------:R-:W-:Y:S01]  /*6ec0*/  FMUL R14, R70.reuse, R18 ;  /* 0x00000012460e7220 */ /* 0x040fe20000400000 */
[----:B------:R-:W-:Y:S01]  /*6ed0*/  F2FP.F16.E4M3.UNPACK_B R126, R153 ;  /* 0x00000099ff7e723e */ /* 0x000fe200020006ff */
[C---:B------:R-:W-:Y:S01]  /*6ee0*/  FMUL R19, R70.reuse, R19 ;  /* 0x0000001346137220 */ /* 0x040fe20000400000 */
[----:B------:R-:W-:Y:S01]  /*6ef0*/  HADD2.F32 R91, -RZ, R92.H0_H0 ;  /* 0x2000005cff5b7230 */ /* 0x000fe20000004100 */
[----:B------:R-:W-:Y:S01]  /*6f00*/  F2FP.SATFINITE.E4M3.F32.PACK_AB_MERGE_C R186, R15, R10, RZ ;  /* 0x0000000a0fba723e */ /* 0x000fe200048070ff */
[C---:B------:R-:W-:Y:S01]  /*6f10*/  FFMA R14, R73.reuse, R87, R14 ;  /* 0x00000057490e7223 */ /* 0x040fe2000000000e */
[C---:B------:R-:W-:Y:S01]  /*6f20*/  FFMA R19, R73.reuse, R88, R19 ;  /* 0x0000005849137223 */ /* 0x040fe20000000013 */
[C---:B------:R-:W-:Y:S01]  /*6f30*/  FFMA R16, R73.reuse, R89, R16 ;  /* 0x0000005949107223 */ /* 0x040fe20000000010 */
[----:B------:R-:W-:Y:S01]  /*6f40*/  F2FP.F16.E4M3.UNPACK_B R128, R153.H1 ;  /* 0x00000099ff80723e */ /* 0x000fe200030006ff */
[----:B------:R-:W-:Y:S01]  /*6f50*/  FFMA R17, R73, R90, R17 ;  /* 0x0000005a49117223 */ /* 0x000fe20000000011 */
[----:B------:R-:W-:Y:S01]  /*6f60*/  F2FP.SATFINITE.E4M3.F32.PACK_AB_MERGE_C R186, R9, R8, R186 ;  /* 0x0000000809ba723e */ /* 0x000fe200048070ba */
[--C-:B------:R-:W-:Y:S01]  /*6f70*/  HADD2.F32 R125, -RZ, R126.reuse.H0_H0 ;  /* 0x2000007eff7d7230 */ /* 0x100fe20000004100 */
[----:B------:R-:W-:Y:S01]  /*6f80*/  F2FP.SATFINITE.E4M3.F32.PACK_AB_MERGE_C R187, R19, R14, RZ ;  /* 0x0000000e13bb723e */ /* 0x000fe200048070ff */
[----:B------:R-:W-:Y:S02]  /*6f90*/  HADD2.F32 R126, -RZ, R126.H1_H1 ;  /* 0x3000007eff7e7230 */ /* 0x000fe40000004100 */
[C---:B------:R-:W-:Y:S01]  /*6fa0*/  FMUL R18, R70.reuse, R22 ;  /* 0x0000001646127220 */ /* 0x040fe20000400000 */
[----:B------:R-:W-:Y:S01]  /*6fb0*/  HADD2.F32 R92, -RZ, R92.H1_H1 ;  /* 0x3000005cff5c7230 */ /* 0x000fe20000004100 */
[----:B------:R-:W-:Y:S01]  /*6fc0*/  F2FP.SATFINITE.E4M3.F32.PACK_AB_MERGE_C R187, R13, R12, R187 ;  /* 0x0000000c0dbb723e */ /* 0x000fe200048070bb */
[C---:B------:R-:W-:Y:S01]  /*6fd0*/  FMUL R23, R70.reuse, R23 ;  /* 0x0000001746177220 */ /* 0x040fe20000400000 */
[--C-:B------:R-:W-:Y:S02]  /*6fe0*/  HADD2.F32 R95, -RZ, R96.reuse.H0_H0 ;  /* 0x20000060ff5f7230 */ /* 0x100fe40000004100 */
[C---:B------:R-:W-:Y:S01]  /*6ff0*/  FFMA R18, R73.reuse, R91, R18 ;  /* 0x0000005b49127223 */ /* 0x040fe20000000012 */
[----:B------:R-:W-:Y:S01]  /*7000*/  HADD2.F32 R96, -RZ, R96.H1_H1 ;  /* 0x30000060ff607230 */ /* 0x000fe20000004100 */
[----:B------:R1:W-:Y:S01]  /*7010*/  STS.128 [R137+UR44+0x8200], R184 ;  /* 0x008200b889007988 */ /* 0x0003e20008000c2c */
[C---:B------:R-:W-:Y:S01]  /*7020*/  FFMA R23, R73.reuse, R92, R23 ;  /* 0x0000005c49177223 */ /* 0x040fe20000000017 */
[C---:B------:R-:W-:Y:S01]  /*7030*/  FFMA R20, R73.reuse, R93, R20 ;  /* 0x0000005d49147223 */ /* 0x040fe20000000014 */
[----:B------:R-:W-:Y:S01]  /*7040*/  FFMA R21, R73, R94, R21 ;  /* 0x0000005e49157223 */ /* 0x000fe20000000015 */
        /* <DEDUP_REMOVED lines=20> */
[----:B------:R-:W-:Y:S02]  /*7190*/  HADD2.F32 R104, -RZ, R104.H1_H1 ;  /* 0x30000068ff687230 */ /* 0x000fe40000004100 */
        /* <DEDUP_REMOVED lines=24> */
[----:B------:R1:W-:Y:S01]  /*7320*/  STS.128 [R178+0x8010], R192 ;  /* 0x008010c0b2007388 */ /* 0x0003e20000000c00 */
[C---:B------:R-:W-:Y:S01]  /*7330*/  FFMA R39, R73.reuse, R108, R39 ;  /* 0x0000006c49277223 */ /* 0x040fe20000000027 */
[C---:B------:R-:W-:Y:S01]  /*7340*/  FFMA R36, R73.reuse, R109, R36 ;  /* 0x0000006d49247223 */ /* 0x040fe20000000024 */
[----:B------:R-:W-:Y:S01]  /*7350*/  FFMA R37, R73, R110, R37 ;  /* 0x0000006e49257223 */ /* 0x000fe20000000025 */
[----:B------:R-:W-:Y:S01]  /*7360*/  FMUL R38, R70, R42 ;  /* 0x0000002a46267220 */ /* 0x000fe20000400000 */
[----:B------:R-:W-:Y:S01]  /*7370*/  ISETP.NE.AND P0, PT, R176, RZ, PT ;  /* 0x000000ffb000720c */ /* 0x000fe20003f05270 */
[C---:B------:R-:W-:Y:S01]  /*7380*/  FMUL R43, R70.reuse, R43 ;  /* 0x0000002b462b7220 */ /* 0x040fe20000400000 */
[--C-:B------:R-:W-:Y:S01]  /*7390*/  HADD2.F32 R115, -RZ, R116.reuse.H0_H0 ;  /* 0x20000074ff737230 */ /* 0x100fe20000004100 */
[----:B------:R-:W-:Y:S01]  /*73a0*/  F2FP.SATFINITE.E4M3.F32.PACK_AB_MERGE_C R196, R39, R34, RZ ;  /* 0x0000002227c4723e */ /* 0x000fe200048070ff */
[C---:B------:R-:W-:Y:S01]  /*73b0*/  FFMA R38, R73.reuse, R111, R38 ;  /* 0x0000006f49267223 */ /* 0x040fe20000000026 */
[C---:B------:R-:W-:Y:S01]  /*73c0*/  FFMA R43, R73.reuse, R112, R43 ;  /* 0x00000070492b7223 */ /* 0x040fe2000000002b */
[----:B------:R-:W-:Y:S01]  /*73d0*/  FFMA R40, R73, R113, R40 ;  /* 0x0000007149287223 */ /* 0x000fe20000000028 */
[----:B------:R-:W-:Y:S01]  /*73e0*/  F2FP.SATFINITE.E4M3.F32.PACK_AB_MERGE_C R196, R33, R32, R196 ;  /* 0x0000002021c4723e */ /* 0x000fe200048070c4 */
[----:B------:R-:W-:Y:S01]  /*73f0*/  FFMA R41, R73, R114, R41 ;  /* 0x0000007249297223 */ /* 0x000fe20000000029 */
[----:B------:R-:W-:Y:S01]  /*7400*/  HADD2.F32 R116, -RZ, R116.H1_H1 ;  /* 0x30000074ff747230 */ /* 0x000fe20000004100 */
[----:B------:R-:W-:Y:S01]  /*7410*/  F2FP.SATFINITE.E4M3.F32.PACK_AB_MERGE_C R197, R43, R38, RZ ;  /* 0x000000262bc5723e */ /* 0x000fe200048070ff */
[C---:B------:R-:W-:Y:S01]  /*7420*/  FMUL R42, R70.reuse, R46 ;  /* 0x0000002e462a7220 */ /* 0x040fe20000400000 */
[C---:B------:R-:W-:Y:S01]  /*7430*/  FMUL R47, R70.reuse, R47 ;  /* 0x0000002f462f7220 */ /* 0x040fe20000400000 */
[--C-:B------:R-:W-:Y:S01]  /*7440*/  HADD2.F32 R119, -RZ, R120.reuse.H0_H0 ;  /* 0x20000078ff777230 */ /* 0x100fe20000004100 */
[----:B------:R-:W-:Y:S01]  /*7450*/  F2FP.SATFINITE.E4M3.F32.PACK_AB_MERGE_C R197, R37, R36, R197 ;  /* 0x0000002425c5723e */ /* 0x000fe200048070c5 */
[C---:B------:R-:W-:Y:S01]  /*7460*/  FFMA R42, R73.reuse, R115, R42 ;  /* 0x00000073492a7223 */ /* 0x040fe2000000002a */
[C---:B------:R-:W-:Y:S01]  /*7470*/  FFMA R47, R73.reuse, R116, R47 ;  /* 0x00000074492f7223 */ /* 0x040fe2000000002f */
[----:B------:R-:W-:Y:S01]  /*7480*/  FFMA R44, R73, R117, R44 ;  /* 0x00000075492c7223 */ /* 0x000fe2000000002c */
[----:B------:R-:W-:Y:S01]  /*7490*/  ISETP.NE.AND P6, PT, R189, RZ, PT ;  /* 0x000000ffbd00720c */ /* 0x000fe20003fc5270 */
[----:B------:R-:W-:Y:S01]  /*74a0*/  FFMA R45, R73, R118, R45 ;  /* 0x00000076492d7223 */ /* 0x000fe2000000002d */
[----:B------:R-:W-:Y:S01]  /*74b0*/  HADD2.F32 R120, -RZ, R120.H1_H1 ;  /* 0x30000078ff787230 */ /* 0x000fe20000004100 */
[----:B------:R-:W-:Y:S01]  /*74c0*/  F2FP.SATFINITE.E4M3.F32.PACK_AB_MERGE_C R198, R47, R42, RZ ;  /* 0x0000002a2fc6723e */ /* 0x000fe200048070ff */
[C---:B------:R-:W-:Y:S01]  /*74d0*/  FMUL R46, R70.reuse, R50 ;  /* 0x00000032462e7220 */ /* 0x040fe20000400000 */
[C---:B------:R-:W-:Y:S01]  /*74e0*/  FMUL R51, R70.reuse, R51 ;  /* 0x0000003346337220 */ /* 0x040fe20000400000 */
[--C-:B------:R-:W-:Y:S02]  /*74f0*/  HADD2.F32 R123, -RZ, R124.reuse.H0_H0 ;  /* 0x2000007cff7b7230 */ /* 0x100fe40000004100 */
[C---:B------:R-:W-:Y:S01]  /*7500*/  FMUL R50, R70.reuse, R54 ;  /* 0x0000003646327220 */ /* 0x040fe20000400000 */
[C---:B------:R-:W-:Y:S01]  /*7510*/  FFMA R46, R73.reuse, R119, R46 ;  /* 0x00000077492e7223 */ /* 0x040fe2000000002e */
[----:B------:R-:W-:Y:S02]  /*7520*/  HADD2.F32 R124, -RZ, R124.H1_H1 ;  /* 0x3000007cff7c7230 */ /* 0x000fe40000004100 */
[C---:B------:R-:W-:Y:S01]  /*7530*/  FFMA R51, R73.reuse, R120, R51 ;  /* 0x0000007849337223 */ /* 0x040fe20000000033 */
[C---:B------:R-:W-:Y:S01]  /*7540*/  FMUL R55, R70.reuse, R55 ;  /* 0x0000003746377220 */ /* 0x040fe20000400000 */
[C---:B------:R-:W-:Y:S01]  /*7550*/  FFMA R48, R73.reuse, R121, R48 ;  /* 0x0000007949307223 */ /* 0x040fe20000000030 */
[C---:B------:R-:W-:Y:S01]  /*7560*/  FFMA R49, R73.reuse, R122, R49 ;  /* 0x0000007a49317223 */ /* 0x040fe20000000031 */
[--C-:B------:R-:W-:Y:S02]  /*7570*/  HADD2.F32 R127, -RZ, R128.reuse.H0_H0 ;  /* 0x20000080ff7f7230 */ /* 0x100fe40000004100 */
[C---:B------:R-:W-:Y:S01]  /*7580*/  FFMA R50, R73.reuse, R123, R50 ;  /* 0x0000007b49327223 */ /* 0x040fe20000000032 */
[----:B------:R-:W-:Y:S02]  /*7590*/  HADD2.F32 R128, -RZ, R128.H1_H1 ;  /* 0x30000080ff807230 */ /* 0x000fe40000004100 */
[C---:B------:R-:W-:Y:S01]  /*75a0*/  FMUL R54, R70.reuse, R58 ;  /* 0x0000003a46367220 */ /* 0x040fe20000400000 */
        /* <DEDUP_REMOVED lines=16> */
[----:B------:R-:W-:Y:S01]  /*76b0*/  FFMA R63, R73, R132, R63 ;  /* 0x00000084493f7223 */ /* 0x000fe2000000003f */
[----:B------:R-:W-:Y:S01]  /*76c0*/  FMUL R67, R70, R67 ;  /* 0x0000004346437220 */ /* 0x000fe20000400000 */
[----:B------:R-:W-:Y:S01]  /*76d0*/  F2FP.SATFINITE.E4M3.F32.PACK_AB_MERGE_C R199, R51, R46, RZ ;  /* 0x0000002e33c7723e */ /* 0x000fe200048070ff */
[C---:B------:R-:W-:Y:S01]  /*76e0*/  FFMA R60, R73.reuse, R133, R60 ;  /* 0x00000085493c7223 */ /* 0x040fe2000000003c */
[C---:B------:R-:W-:Y:S01]  /*76f0*/  FFMA R61, R73.reuse, R134, R61 ;  /* 0x00000086493d7223 */ /* 0x040fe2000000003d */
[C---:B------:R-:W-:Y:S01]  /*7700*/  FFMA R62, R73.reuse, R135, R62 ;  /* 0x00000087493e7223 */ /* 0x040fe2000000003e */
[----:B------:R-:W-:Y:S01]  /*7710*/  FFMA R67, R73, R136, R67 ;  /* 0x0000008849437223 */ /* 0x000fe20000000043 */
[----:B------:R-:W-:Y:S02]  /*7720*/  F2FP.SATFINITE.E4M3.F32.PACK_AB_MERGE_C R198, R41, R40, R198 ;  /* 0x0000002829c6723e */ /* 0x000fe400048070c6 */
[----:B------:R-:W-:Y:S02]  /*7730*/  F2FP.SATFINITE.E4M3.F32.PACK_AB_MERGE_C R199, R45, R44, R199 ;  /* 0x0000002c2dc7723e */ /* 0x000fe400048070c7 */
[----:B------:R-:W-:Y:S02]  /*7740*/  F2FP.SATFINITE.E4M3.F32.PACK_AB_MERGE_C R200, R55, R50, RZ ;  /* 0x0000003237c8723e */ /* 0x000fe400048070ff */
[----:B------:R-:W-:Y:S01]  /*7750*/  F2FP.SATFINITE.E4M3.F32.PACK_AB_MERGE_C R201, R59, R54, RZ ;  /* 0x000000363bc9723e */ /* 0x000fe200048070ff */
[----:B------:R1:W-:Y:S01]  /*7760*/  STS.128 [R180+0x8020], R196 ;  /* 0x008020c4b4007388 */ /* 0x0003e20000000c00 */
[----:B------:R-:W-:Y:S02]  /*7770*/  F2FP.SATFINITE.E4M3.F32.PACK_AB_MERGE_C R202, R63, R58, RZ ;  /* 0x0000003a3fca723e */ /* 0x000fe400048070ff */
[----:B------:R-:W-:Y:S02]  /*7780*/  F2FP.SATFINITE.E4M3.F32.PACK_AB_MERGE_C R203, R67, R62, RZ ;  /* 0x0000003e43cb723e */ /* 0x000fe400048070ff */
[----:B------:R-:W-:Y:S02]  /*7790*/  F2FP.SATFINITE.E4M3.F32.PACK_AB_MERGE_C R200, R49, R48, R200 ;  /* 0x0000003031c8723e */ /* 0x000fe400048070c8 */
[----:B------:R-:W-:Y:S02]  /*77a0*/  F2FP.SATFINITE.E4M3.F32.PACK_AB_MERGE_C R201, R53, R52, R201 ;  /* 0x0000003435c9723e */ /* 0x000fe400048070c9 */
[----:B------:R-:W-:Y:S02]  /*77b0*/  F2FP.SATFINITE.E4M3.F32.PACK_AB_MERGE_C R202, R57, R56, R202 ;  /* 0x0000003839ca723e */ /* 0x000fe400048070ca */
[----:B------:R-:W-:Y:S02]  /*77c0*/  F2FP.SATFINITE.E4M3.F32.PACK_AB_MERGE_C R203, R61, R60, R203 ;  /* 0x0000003c3dcb723e */ /* 0x000fe400048070cb */
[----:B------:R-:W-:Y:S02]  /*77d0*/  LEA R191, R168, UR44, 0x3 ;  /* 0x0000002ca8bf7c11 */ /* 0x000fe4000f8e18ff */
[----:B------:R-:W-:Y:S01]  /*77e0*/  @P6 SHF.L.U32 R204, R167, 0x1f, RZ ;  /* 0x0000001fa7cc6819 */ /* 0x000fe200000006ff */
[----:B------:R1:W-:Y:S01]  /*77f0*/  STS.128 [R179+0x8010], R200 ;  /* 0x008010c8b3007388 */ /* 0x0003e20000000c00 */
[----:B------:R-:W-:Y:S01]  /*7800*/  @!PT LDS RZ, [RZ] ;  /* 0x00000000fffff984 */ /* 0x000fe20000000800 */
[----:B------:R-:W-:Y:S01]  /*7810*/  @!PT LDS RZ, [RZ] ;  /* 0x00000000fffff984 */ /* 0x000fe20000000800 */
[----:B------:R-:W-:Y:S01]  /*7820*/  @!PT LDS RZ, [RZ] ;  /* 0x00000000fffff984 */ /* 0x000fe20000000800 */
[----:B------:R-:W-:Y:S01]  /*7830*/  @!PT LDS RZ, [RZ] ;  /* 0x00000000fffff984 */ /* 0x000fe20000000800 */
[----:B------:R2:W-:Y:S07]  /*7840*/  MEMBAR.ALL.CTA ;  /* 0x0000000000007992 */ /* 0x0005ee0000008000 */
[----:B--2---:R-:W2:Y:S02]  /*7850*/  FENCE.VIEW.ASYNC.S ;  /* 0x00000000000073c6 */ /* 0x004ea40000000000 */
[----:B--2---:R-:W-:Y:S06]  /*7860*/  BAR.SYNC.DEFER_BLOCKING 0x1, 0x80 ;  /* 0x0042000000007b1d */ /* 0x004fec0000010000 */
[----:B------:R-:W-:Y:S05]  /*7870*/  @P0 BRA `(.L_x_115) ;  /* 0x0000000000280947 */ /* 0x000fea0003800000 */
[----:B------:R-:W-:Y:S01]  /*7880*/  UIADD3 UR4, UPT, UPT, UR44, 0x8200, URZ ;  /* 0x000082002c047890 */ /* 0x000fe2000fffe0ff */
[----:B------:R-:W-:Y:S05]  /*7890*/  UMOV UR51, UR36 ;  /* 0x0000002400337c82 */ /* 0x000fea0008000000 */
[----:B------:R-:W-:Y:S01]  /*78a0*/  MOV R175, UR4 ;  /* 0x0000000400af7c02 */ /* 0x000fe20008000f00 */
[----:B------:R-:W-:Y:S03]  /*78b0*/  UIADD3 UR4, UP0, UPT, UR62, 0x680, URZ ;  /* 0x000006803e047890 */ /* 0x000fe6000ff1e0ff */
[----:B------:R-:W-:Y:S01]  /*78c0*/  R2UR UR48, R175 ;  /* 0x00000000af3072ca */ /* 0x000fe200000e0000 */
[----:B------:R-:W-:Y:S11]  /*78d0*/  UIADD3.X UR5, UPT, UPT, URZ, UR63, URZ, UP0, !UPT ;  /* 0x0000003fff057290 */ /* 0x000ff600087fe4ff */
[----:B------:R-:W-:Y:S01]  /*78e0*/  @!UPT UIADD3 URZ, UPT, UPT, URZ, URZ, URZ ;  /* 0x000000fffffff290 */ /* 0x000fe2000fffe0ff */
[----:B------:R2:W-:Y:S01]  /*78f0*/  UTMASTG.3D [UR48], [UR4] ;  /* 0x00000030040073b5 */ /* 0x0005e20008010000 */
[----:B------:R0:W-:Y:S01]  /*7900*/  UTMACMDFLUSH ;  /* 0x00000000000079b7 */ /* 0x0001e20000000000 */
[----:B--2---:R-:W-:Y:S04]  /*7910*/  DEPBAR.LE SB0, 0x1 ;  /* 0x000080400000791a */ /* 0x004fe80000000000 */
.L_x_115:
[----:B------:R-:W-:Y:S05]  /*7920*/  BSYNC.RECONVERGENT B0 ;  /* 0x0000000000007941 */ /* 0x000fea0003800200 */
.L_x_114:
[----:B------:R-:W-:Y:S06]  /*7930*/  BAR.SYNC.DEFER_BLOCKING 0x1, 0x80 ;  /* 0x0042000000007b1d */ /* 0x000fec0000010000 */
[----:B------:R-:W2:Y:S01]  /*7940*/  @P6 SYNCS.PHASECHK.TRANS64.TRYWAIT P0, [R191+URZ+0x30], R204 ;  /* 0x000030ccbf0065a7 */ /* 0x000ea200080011ff */
[----:B------:R-:W-:Y:S01]  /*7950*/  BSSY B1, `(.L_x_116) ;  /* 0x0000023000017945 */ /* 0x000fe20003800000 */
[----:B--2---:R-:W-:Y:S03]  /*7960*/  @P6 SEL R181, RZ, 0x1, !P0 ;  /* 0x00000001ffb56807 */ /* 0x004fe60004000000 */
[----:B------:R-:W-:Y:S05]  /*7970*/  @!P6 BRA `(.L_x_117) ;  /* 0x000000000080e947 */ /* 0x000fea0003800000 */
[----:B------:R-:W-:Y:S01]  /*7980*/  ISETP.NE.AND P1, PT, R182, RZ, PT ;  /* 0x000000ffb600720c */ /* 0x000fe20003f25270 */
[----:B------:R-:W-:Y:S01]  /*7990*/  BSSY B0, `(.L_x_118) ;  /* 0x000000a000007945 */ /* 0x000fe20003800000 */
[----:B------:R-:W-:Y:S11]  /*79a0*/  ISETP.NE.AND P0, PT, R181, RZ, PT ;  /* 0x000000ffb500720c */ /* 0x000ff60003f05270 */
[----:B------:R-:W-:Y:S04]  /*79b0*/  @P1 IMAD R3, R168, 0x2000, R173 ;  /* 0x00002000a8031824 */ /* 0x000fe800078e02ad */
[C---:B------:R-:W-:Y:S01]  /*79c0*/  @P1 IMAD.IADD R6, R3.reuse, 0x1, R188 ;  /* 0x0000000103061824 */ /* 0x040fe200078e02bc */
[----:B------:R-:W-:Y:S03]  /*79d0*/  @P1 IADD3 R4, PT, PT, R3, R190, RZ ;  /* 0x000000be03041210 */ /* 0x000fe60007ffe0ff */
[----:B------:R-:W-:Y:S01]  /*79e0*/  @P1 IMAD.IADD R2, R183, 0x1, R6 ;  /* 0x00000001b7021824 */ /* 0x000fe200078e0206 */
[----:B------:R-:W-:Y:S06]  /*79f0*/  @P0 BRA `(.L_x_119) ;  /* 0x00000000000c0947 */ /* 0x000fec0003800000 */
[----:B------:R-:W-:Y:S04]  /*7a00*/  SHF.L.U32 R0, R167, 0x1f, RZ ;  /* 0x0000001fa7007819 */ /* 0x000fe800000006ff */
[----:B------:R-:W2:Y:S02]  /*7a10*/  SYNCS.PHASECHK.TRANS64.TRYWAIT P0, [R191+URZ+0x30], R0 ;  /* 0x00003000bf0075a7 */ /* 0x000ea400080011ff */
[----:B--2---:R-:W-:Y:S05]  /*7a20*/  @!P0 BRA `(.L_x_120) ;  /* 0x0000004c000c8947 */ /* 0x004fea0003800000 */
.L_x_119:
[----:B------:R-:W-:Y:S05]  /*7a30*/  BSYNC B0 ;  /* 0x0000000000007941 */ /* 0x000fea0003800000 */
.L_x_118:
[----:B------:R-:W-:Y:S01]  /*7a40*/  ISETP.NE.AND P0, PT, R182, RZ, PT ;  /* 0x000000ffb600720c */ /* 0x000fe20003f05270 */
[----:B--2---:R-:W-:Y:S02]  /*7a50*/  VIADD R191, R191, 0x50 ;  /* 0x00000050bfbf7836 */ /* 0x004fe40000000000 */
[----:B------:R-:W-:Y:S02]  /*7a60*/  IMAD.U32 R0, RZ, RZ, UR45 ;  /* 0x0000002dff007e24 */ /* 0x000fe4000f8e00ff */
[----:B------:R-:W-:Y:S03]  /*7a70*/  VIADD R168, R168, 0x1 ;  /* 0x00000001a8a87836 */ /* 0x000fe60000000000 */
[----:B------:R-:W-:Y:S05]  /*7a80*/  PRMT R0, R0, 0x654, R191 ;  /* 0x0000065400007816 */ /* 0x000fea00000000bf */
[----:B------:R2:W3:Y:S04]  /*7a90*/  @P0 LDS.128 R140, [R3] ;  /* 0x00000000038c0984 */ /* 0x0004e80000000c00 */
[----:B------:R2:W4:Y:S04]  /*7aa0*/  @P0 LDS.128 R148, [R4+0x20] ;  /* 0x0000200004940984 */ /* 0x0005280000000c00 */
        /* <DEDUP_REMOVED lines=12> */
[----:B--234-:R-:W-:Y:S02]  /*7b70*/  LOP3.LUT R167, R167, R0, RZ, 0x3c, !PT ;  /* 0x00000000a7a77212 */ /* 0x01cfe400078e3cff */
.L_x_117:
[----:B------:R-:W-:Y:S05]  /*7b80*/  BSYNC B1 ;  /* 0x0000000000017941 */ /* 0x000fea0003800000 */
.L_x_116:
[----:B------:R-:W-:Y:S01]  /*7b90*/  VIADD R0, R71, 0x40 ;  /* 0x0000004047007836 */ /* 0x000fe20000000000 */
[----:B------:R-:W-:Y:S04]  /*7ba0*/  BSSY.RECONVERGENT B6, `(.L_x_121) ;  /* 0x0000015000067945 */ /* 0x000fe80003800200 */
[----:B------:R-:W-:Y:S04]  /*7bb0*/  SHF.R.U32.HI R0, RZ, 0x15, R0 ;  /* 0x00000015ff007819 */ /* 0x000fe80000011600 */
[----:B------:R-:W-:Y:S11]  /*7bc0*/  LOP3.LUT P0, RZ, R0, 0x3, R159, 0x48, !PT ;  /* 0x0000000300ff7812 */ /* 0x000ff6000780489f */
[----:B------:R-:W-:Y:S02]  /*7bd0*/  @!UPT UIADD3 URZ, UPT, UPT, URZ, URZ, URZ ;  /* 0x000000fffffff290 */ /* 0x000fe4000fffe0ff */
        /* <DEDUP_REMOVED lines=8> */
[----:B------:R-:W5:Y:S01]  /*7c60*/  LDCU.64 UR4, c[0x4][0x18] ;  /* 0x01000300ff0477ac */ /* 0x000f620008000a00 */
[----:B--2---:R-:W-:Y:S01]  /*7c70*/  MOV R5, UR9 ;  /* 0x0000000900057c02 */ /* 0x004fe20008000f00 */
[----:B------:R-:W-:Y:S01]  /*7c80*/  IMAD.U32 R4, RZ, RZ, UR8 ;  /* 0x00000008ff047e24 */ /* 0x000fe2000f8e00ff */
[----:B---3--:R-:W-:Y:S01]  /*7c90*/  MOV R7, UR7 ;  /* 0x0000000700077c02 */ /* 0x008fe20008000f00 */
[----:B------:R-:W-:Y:S01]  /*7ca0*/  IMAD.U32 R6, RZ, RZ, UR6 ;  /* 0x00000006ff067e24 */ /* 0x000fe2000f8e00ff */
[----:B-----5:R-:W-:Y:S01]  /*7cb0*/  MOV R11, UR5 ;  /* 0x00000005000b7c02 */ /* 0x020fe20008000f00 */
[----:B------:R-:W-:Y:S02]  /*7cc0*/  IMAD.U32 R10, RZ, RZ, UR4 ;  /* 0x00000004ff0a7e24 */ /* 0x000fe4000f8e00ff */
[----:B------:R-:W-:Y:S07]  /*7cd0*/  LEPC R20, `(.L_x_122) ;  /* 0x000000001014794e */ /* 0x000fee0000000000 */
[----:B-1--4-:R-:W-:Y:S05]  /*7ce0*/  CALL.ABS.NOINC R2 ;  /* 0x0000000002007343 */ /* 0x012fea0003c00000 */
.L_x_122:
[----:B------:R-:W-:Y:S05]  /*7cf0*/  BSYNC.RECONVERGENT B6 ;  /* 0x0000000000067941 */ /* 0x000fea0003800200 */
.L_x_121:
[----:B------:R-:W-:Y:S01]  /*7d00*/  F2FP.F16.E4M3.UNPACK_B R4, R141 ;  /* 0x0000008dff04723e */ /* 0x000fe200020006ff */
[----:B------:R-:W-:Y:S05]  /*7d10*/  WARPSYNC.ALL ;  /* 0x0000000000007948 */ /* 0x000fea0003800000 */
[----:B------:R-:W-:Y:S01]  /*7d20*/  R2UR UR4, R71 ;  /* 0x00000000470472ca */ /* 0x000fe200000e0000 */
[--C-:B------:R-:W-:Y:S01]  /*7d30*/  HADD2.F32 R78, -RZ, R4.reuse.H0_H0 ;  /* 0x20000004ff4e7230 */ /* 0x100fe20000004100 */
[-C--:B------:R-:W-:Y:S01]  /*7d40*/  F2FP.F16.E4M3.UNPACK_B R0, R140.reuse ;  /* 0x0000008cff00723e */ /* 0x080fe200020006ff */
[----:B------:R-:W-:Y:S01]  /*7d50*/  HADD2.F32 R75, -RZ, R4.H1_H1 ;  /* 0x30000004ff4b7230 */ /* 0x000fe20000004100 */
[----:B------:R-:W-:Y:S01]  /*7d60*/  F2FP.F16.E4M3.UNPACK_B R4, R143 ;  /* 0x0000008fff04723e */ /* 0x000fe200020006ff */
[----:B------:R-:W-:Y:S01]  /*7d70*/  BSSY.RECONVERGENT B0, `(.L_x_123) ;  /* 0x0000116000007945 */ /* 0x000fe20003800200 */
[----:B------:R-:W-:Y:S01]  /*7d80*/  F2FP.F16.E4M3.UNPACK_B R3, R140.H1 ;  /* 0x0000008cff03723e */ /* 0x000fe200030006ff */
[--C-:B------:R-:W-:Y:S01]  /*7d90*/  HADD2.F32 R2, -RZ, R0.reuse.H0_H0 ;  /* 0x20000000ff027230 */ /* 0x100fe20000004100 */
[----:B-1----:R-:W-:Y:S01]  /*7da0*/  F2FP.F16.E4M3.UNPACK_B R127, R154 ;  /* 0x0000009aff7f723e */ /* 0x002fe200020006ff */
[----:B------:R-:W-:Y:S01]  /*7db0*/  HADD2.F32 R72, -RZ, R0.H1_H1 ;  /* 0x30000000ff487230 */ /* 0x000fe20000004100 */
[----:B------:R-:W-:Y:S01]  /*7dc0*/  F2FP.F16.E4M3.UNPACK_B R0, R141.H1 ;  /* 0x0000008dff00723e */ /* 0x000fe200030006ff */
[--C-:B------:R-:W-:Y:S01]  /*7dd0*/  HADD2.F32 R74, -RZ, R3.reuse.H0_H0 ;  /* 0x20000003ff4a7230 */ /* 0x100fe20000004100 */
[----:B------:R-:W-:Y:S01]  /*7de0*/  F2FP.F16.E4M3.UNPACK_B R117, R151.H1 ;  /* 0x00000097ff75723e */ /* 0x000fe200030006ff */
[----:B------:R-:W-:Y:S01]  /*7df0*/  HADD2.F32 R76, -RZ, R3.H1_H1 ;  /* 0x30000003ff4c7230 */ /* 0x000fe20000004100 */
[-C--:B------:R-:W-:Y:S01]  /*7e00*/  F2FP.F16.E4M3.UNPACK_B R3, R142.reuse ;  /* 0x0000008eff03723e */ /* 0x080fe200020006ff */
[--C-:B------:R-:W-:Y:S01]  /*7e10*/  HADD2.F32 R80, -RZ, R0.reuse.H0_H0 ;  /* 0x20000000ff507230 */ /* 0x100fe20000004100 */
[----:B------:R-:W-:Y:S01]  /*7e20*/  ISETP.NE.AND P0, PT, R176, RZ, PT ;  /* 0x000000ffb000720c */ /* 0x000fe20003f05270 */
[----:B------:R-:W-:Y:S01]  /*7e30*/  HADD2.F32 R77, -RZ, R0.H1_H1 ;  /* 0x30000000ff4d7230 */ /* 0x000fe20000004100 */
[----:B------:R-:W-:Y:S01]  /*7e40*/  F2FP.F16.E4M3.UNPACK_B R0, R142.H1 ;  /* 0x0000008eff00723e */ /* 0x000fe200030006ff */
[--C-:B------:R-:W-:Y:S01]  /*7e50*/  HADD2.F32 R82, -RZ, R3.reuse.H0_H0 ;  /* 0x20000003ff527230 */ /* 0x100fe20000004100 */
[----:B------:R-:W-:Y:S01]  /*7e60*/  ISETP.NE.AND P6, PT, R189, RZ, PT ;  /* 0x000000ffbd00720c */ /* 0x000fe20003fc5270 */
[----:B------:R-:W-:Y:S01]  /*7e70*/  HADD2.F32 R79, -RZ, R3.H1_H1 ;  /* 0x30000003ff4f7230 */ /* 0x000fe20000004100 */
[----:B------:R-:W-:Y:S01]  /*7e80*/  F2FP.F16.E4M3.UNPACK_B R3, R143.H1 ;  /* 0x0000008fff03723e */ /* 0x000fe200030006ff */
[--C-:B------:R-:W-:Y:S02]  /*7e90*/  HADD2.F32 R84, -RZ, R0.reuse.H0_H0 ;  /* 0x20000000ff547230 */ /* 0x100fe40000004100 */
[----:B------:R-:W-:Y:S01]  /*7ea0*/  HADD2.F32 R81, -RZ, R0.H1_H1 ;  /* 0x30000000ff517230 */ /* 0x000fe20000004100 */
[-C--:B------:R-:W-:Y:S01]  /*7eb0*/  F2FP.F16.E4M3.UNPACK_B R0, R144.reuse ;  /* 0x00000090ff00723e */ /* 0x080fe200020006ff */
[--C-:B------:R-:W-:Y:S02]  /*7ec0*/  HADD2.F32 R86, -RZ, R4.reuse.H0_H0 ;  /* 0x20000004ff567230 */ /* 0x100fe40000004100 */
[----:B------:R-:W-:Y:S01]  /*7ed0*/  HADD2.F32 R83, -RZ, R4.H1_H1 ;  /* 0x30000004ff537230 */ /* 0x000fe20000004100 */
[-C--:B------:R-:W-:Y:S01]  /*7ee0*/  F2FP.F16.E4M3.UNPACK_B R4, R145.reuse ;  /* 0x00000091ff04723e */ /* 0x080fe200020006ff */
[--C-:B------:R-:W-:Y:S02]  /*7ef0*/  HADD2.F32 R90, -RZ, R0.reuse.H0_H0 ;  /* 0x20000000ff5a7230 */ /* 0x100fe40000004100 */
[----:B------:R-:W-:Y:S01]  /*7f00*/  HADD2.F32 R87, -RZ, R0.H1_H1 ;  /* 0x30000000ff577230 */ /* 0x000fe20000004100 */
[----:B------:R-:W-:Y:S01]  /*7f10*/  F2FP.F16.E4M3.UNPACK_B R0, R145.H1 ;  /* 0x00000091ff00723e */ /* 0x000fe200030006ff */
[--C-:B------:R-:W-:Y:S02]  /*7f20*/  HADD2.F32 R88, -RZ, R3.reuse.H0_H0 ;  /* 0x20000003ff587230 */ /* 0x100fe40000004100 */
[----:B------:R-:W-:Y:S01]  /*7f30*/  HADD2.F32 R85, -RZ, R3.H1_H1 ;  /* 0x30000003ff557230 */ /* 0x000fe20000004100 */
[----:B------:R-:W-:Y:S01]  /*7f40*/  F2FP.F16.E4M3.UNPACK_B R3, R144.H1 ;  /* 0x00000090ff03723e */ /* 0x000fe200030006ff */
[--C-:B------:R-:W-:Y:S02]  /*7f50*/  HADD2.F32 R96, -RZ, R0.reuse.H0_H0 ;  /* 0x20000000ff607230 */ /* 0x100fe40000004100 */
[----:B------:R-:W-:Y:S01]  /*7f60*/  HADD2.F32 R93, -RZ, R0.H1_H1 ;  /* 0x30000000ff5d7230 */ /* 0x000fe20000004100 */
[-C--:B------:R-:W-:Y:S01]  /*7f70*/  F2FP.F16.E4M3.UNPACK_B R0, R146.reuse.H1 ;  /* 0x00000092ff00723e */ /* 0x080fe200030006ff */
[--C-:B------:R-:W-:Y:S02]  /*7f80*/  HADD2.F32 R94, -RZ, R4.reuse.H0_H0 ;  /* 0x20000004ff5e7230 */ /* 0x100fe40000004100 */
[----:B------:R-:W-:Y:S01]  /*7f90*/  HADD2.F32 R91, -RZ, R4.H1_H1 ;  /* 0x30000004ff5b7230 */ /* 0x000fe20000004100 */
[----:B------:R-:W-:Y:S01]  /*7fa0*/  F2FP.F16.E4M3.UNPACK_B R4, R147 ;  /* 0x00000093ff04723e */ /* 0x000fe200020006ff */
[--C-:B------:R-:W-:Y:S02]  /*7fb0*/  HADD2.F32 R92, -RZ, R3.reuse.H0_H0 ;  /* 0x20000003ff5c7230 */ /* 0x100fe40000004100 */
[----:B------:R-:W-:Y:S01]  /*7fc0*/  HADD2.F32 R89, -RZ, R3.H1_H1 ;  /* 0x30000003ff597230 */ /* 0x000fe20000004100 */
[----:B------:R-:W-:Y:S01]  /*7fd0*/  F2FP.F16.E4M3.UNPACK_B R3, R146 ;  /* 0x00000092ff03723e */ /* 0x000fe200020006ff */
[--C-:B------:R-:W-:Y:S02]  /*7fe0*/  HADD2.F32 R100, -RZ, R0.reuse.H0_H0 ;  /* 0x20000000ff647230 */ /* 0x100fe40000004100 */
[----:B------:R-:W-:Y:S01]  /*7ff0*/  HADD2.F32 R97, -RZ, R0.H1_H1 ;  /* 0x30000000ff617230 */ /* 0x000fe20000004100 */
[-C--:B------:R-:W-:Y:S01]  /*8000*/  F2FP.F16.E4M3.UNPACK_B R0, R148.reuse ;  /* 0x00000094ff00723e */ /* 0x080fe200020006ff */
[--C-:B------:R-:W-:Y:S02]  /*8010*/  HADD2.F32 R102, -RZ, R4.reuse.H0_H0 ;  /* 0x20000004ff667230 */ /* 0x100fe40000004100 */
[----:B------:R-:W-:Y:S01]  /*8020*/  HADD2.F32 R99, -RZ, R4.H1_H1 ;  /* 0x30000004ff637230 */ /* 0x000fe20000004100 */
[----:B------:R-:W-:Y:S01]  /*8030*/  F2FP.F16.E4M3.UNPACK_B R4, R149 ;  /* 0x00000095ff04723e */ /* 0x000fe200020006ff */
[--C-:B------:R-:W-:Y:S02]  /*8040*/  HADD2.F32 R98, -RZ, R3.reuse.H0_H0 ;  /* 0x20000003ff627230 */ /* 0x100fe40000004100 */
[----:B------:R-:W-:Y:S01]  /*8050*/  HADD2.F32 R95, -RZ, R3.H1_H1 ;  /* 0x30000003ff5f7230 */ /* 0x000fe20000004100 */
[----:B------:R-:W-:Y:S01]  /*8060*/  F2FP.F16.E4M3.UNPACK_B R3, R147.H1 ;  /* 0x00000093ff03723e */ /* 0x000fe200030006ff */
[--C-:B------:R-:W-:Y:S02]  /*8070*/  HADD2.F32 R106, -RZ, R0.reuse.H0_H0 ;  /* 0x20000000ff6a7230 */ /* 0x100fe40000004100 */
[----:B------:R-:W-:Y:S01]  /*8080*/  HADD2.F32 R103, -RZ, R0.H1_H1 ;  /* 0x30000000ff677230 */ /* 0x000fe20000004100 */
[----:B------:R-:W-:Y:S01]  /*8090*/  F2FP.F16.E4M3.UNPACK_B R0, R148.H1 ;  /* 0x00000094ff00723e */ /* 0x000fe200030006ff */
[--C-:B------:R-:W-:Y:S02]  /*80a0*/  HADD2.F32 R110, -RZ, R4.reuse.H0_H0 ;  /* 0x20000004ff6e7230 */ /* 0x100fe40000004100 */
[----:B------:R-:W-:Y:S02]  /*80b0*/  HADD2.F32 R107, -RZ, R4.H1_H1 ;  /* 0x30000004ff6b7230 */ /* 0x000fe40000004100 */
[--C-:B------:R-:W-:Y:S01]  /*80c0*/  HADD2.F32 R104, -RZ, R3.reuse.H0_H0 ;  /* 0x20000003ff687230 */ /* 0x100fe20000004100 */
[----:B------:R-:W1:Y:S01]  /*80d0*/  LDTM.x64 R4, tmem[UR4+0x40] ;  /* 0x00004004000479ee */ /* 0x000e620008340000 */
[----:B------:R-:W-:Y:S01]  /*80e0*/  HADD2.F32 R101, -RZ, R3.H1_H1 ;  /* 0x30000003ff657230 */ /* 0x000fe20000004100 */
[----:B------:R-:W-:Y:S01]  /*80f0*/  F2FP.F16.E4M3.UNPACK_B R3, R149.H1 ;  /* 0x00000095ff03723e */ /* 0x000fe200030006ff */
        /* <DEDUP_REMOVED lines=14> */
[----:B------:R-:W-:Y:S01]  /*81e0*/  F2FP.F16.E4M3.UNPACK_B R0, R152.H1 ;  /* 0x00000098ff00723e */ /* 0x000fe200030006ff */
[--C-:B------:R-:W-:Y:S02]  /*81f0*/  HADD2.F32 R122, -RZ, R3.reuse.H0_H0 ;  /* 0x20000003ff7a7230 */ /* 0x100fe40000004100 */
[C---:B-1----:R-:W-:Y:S01]  /*8200*/  FMUL R7, R70.reuse, R7 ;  /* 0x0000000746077220 */ /* 0x042fe20000400000 */
        /* <DEDUP_REMOVED lines=10> */
[C---:B------:R-:W-:Y:S01]  /*82b0*/  FMUL R0, R70.reuse, R4 ;  /* 0x0000000446007220 */ /* 0x040fe20000400000 */
[--C-:B------:R-:W-:Y:S01]  /*82c0*/  HADD2.F32 R130, -RZ, R127.reuse.H0_H0 ;  /* 0x2000007fff827230 */ /* 0x100fe20000004100 */
[----:B------:R-:W-:Y:S01]  /*82d0*/  F2FP.F16.E4M3.UNPACK_B R4, R155 ;  /* 0x0000009bff04723e */ /* 0x000fe200020006ff */
[----:B------:R-:W-:Y:S02]  /*82e0*/  HADD2.F32 R127, -RZ, R127.H1_H1 ;  /* 0x3000007fff7f7230 */ /* 0x000fe40000004100 */
[C---:B------:R-:W-:Y:S01]  /*82f0*/  FFMA R0, R73.reuse, R2, R0 ;  /* 0x0000000249007223 */ /* 0x040fe20000000000 */
[C---:B------:R-:W-:Y:S01]  /*8300*/  FMUL R2, R70.reuse, R5 ;  /* 0x0000000546027220 */ /* 0x040fe20000400000 */
[--C-:B------:R-:W-:Y:S01]  /*8310*/  HADD2.F32 R132, -RZ, R3.reuse.H0_H0 ;  /* 0x20000003ff847230 */ /* 0x100fe20000004100 */
[----:B------:R-:W-:Y:S01]  /*8320*/  F2FP.F16.E4M3.UNPACK_B R5, R155.H1 ;  /* 0x0000009bff05723e */ /* 0x000fe200030006ff */
[----:B------:R-:W-:Y:S02]  /*8330*/  HADD2.F32 R129, -RZ, R3.H1_H1 ;  /* 0x30000003ff817230 */ /* 0x000fe40000004100 */
[C---:B------:R-:W-:Y:S01]  /*8340*/  FFMA R2, R73.reuse, R72, R2 ;  /* 0x0000004849027223 */ /* 0x040fe20000000002 */
[--C-:B------:R-:W-:Y:S02]  /*8350*/  HADD2.F32 R72, -RZ, R4.reuse.H0_H0 ;  /* 0x20000004ff487230 */ /* 0x100fe40000004100 */
[C---:B------:R-:W-:Y:S01]  /*8360*/  FMUL R3, R70.reuse, R6 ;  /* 0x0000000646037220 */ /* 0x040fe20000400000 */
[----:B------:R-:W-:Y:S02]  /*8370*/  HADD2.F32 R131, -RZ, R4.H1_H1 ;  /* 0x30000004ff837230 */ /* 0x000fe40000004100 */
[C---:B------:R-:W-:Y:S01]  /*8380*/  FMUL R4, R70.reuse, R9 ;  /* 0x0000000946047220 */ /* 0x040fe20000400000 */
[--C-:B------:R-:W-:Y:S02]  /*8390*/  HADD2.F32 R133, -RZ, R5.reuse.H1_H1 ;  /* 0x30000005ff857230 */ /* 0x100fe40000004100 */
[C---:B------:R-:W-:Y:S01]  /*83a0*/  FFMA R3, R73.reuse, R74, R3 ;  /* 0x0000004a49037223 */ /* 0x040fe20000000003 */
[----:B------:R-:W-:Y:S01]  /*83b0*/  FFMA R7, R73, R76, R7 ;  /* 0x0000004c49077223 */ /* 0x000fe20000000007 */
[----:B------:R-:W-:Y:S02]  /*83c0*/  HADD2.F32 R74, -RZ, R5.H0_H0 ;  /* 0x20000005ff4a7230 */ /* 0x000fe40000004100 */
[C---:B------:R-:W-:Y:S01]  /*83d0*/  FMUL R5, R70.reuse, R10 ;  /* 0x0000000a46057220 */ /* 0x040fe20000400000 */
[C---:B------:R-:W-:Y:S01]  /*83e0*/  FMUL R6, R70.reuse, R11 ;  /* 0x0000000b46067220 */ /* 0x040fe20000400000 */
[C---:B------:R-:W-:Y:S01]  /*83f0*/  FMUL R11, R70.reuse, R16 ;  /* 0x00000010460b7220 */ /* 0x040fe20000400000 */
[----:B------:R-:W-:Y:S01]  /*8400*/  F2FP.SATFINITE.E4M3.F32.PACK_AB_MERGE_C R135, R7, R3, RZ ;  /* 0x000000030787723e */ /* 0x000fe200048070ff */
[C---:B------:R-:W-:Y:S01]  /*8410*/  FMUL R3, R70.reuse, R8 ;  /* 0x0000000846037220 */ /* 0x040fe20000400000 */
[C---:B------:R-:W-:Y:S01]  /*8420*/  FMUL R7, R70.reuse, R12 ;  /* 0x0000000c46077220 */ /* 0x040fe20000400000 */
[C---:B------:R-:W-:Y:S01]  /*8430*/  FMUL R8, R70.reuse, R13 ;  /* 0x0000000d46087220 */ /* 0x040fe20000400000 */
[C---:B------:R-:W-:Y:S01]  /*8440*/  FMUL R12, R70.reuse, R17 ;  /* 0x00000011460c7220 */ /* 0x040fe20000400000 */
[C---:B------:R-:W-:Y:S01]  /*8450*/  FFMA R3, R73.reuse, R78, R3 ;  /* 0x0000004e49037223 */ /* 0x040fe20000000003 */
[C---:B------:R-:W-:Y:S01]  /*8460*/  FFMA R4, R73.reuse, R75, R4 ;  /* 0x0000004b49047223 */ /* 0x040fe20000000004 */
[C---:B------:R-:W-:Y:S01]  /*8470*/  FFMA R5, R73.reuse, R80, R5 ;  /* 0x0000005049057223 */ /* 0x040fe20000000005 */
[C---:B------:R-:W-:Y:S01]  /*8480*/  FFMA R6, R73.reuse, R77, R6 ;  /* 0x0000004d49067223 */ /* 0x040fe20000000006 */
[C---:B------:R-:W-:Y:S01]  /*8490*/  FFMA R7, R73.reuse, R82, R7 ;  /* 0x0000005249077223 */ /* 0x040fe20000000007 */
[C---:B------:R-:W-:Y:S01]  /*84a0*/  FFMA R8, R73.reuse, R79, R8 ;  /* 0x0000004f49087223 */ /* 0x040fe20000000008 */
[C---:B------:R-:W-:Y:S01]  /*84b0*/  FMUL R16, R70.reuse, R21 ;  /* 0x0000001546107220 */ /* 0x040fe20000400000 */
[----:B------:R-:W-:Y:S01]  /*84c0*/  FMUL R9, R70, R14 ;  /* 0x0000000e46097220 */ /* 0x000fe20000400000 */
[----:B------:R-:W-:Y:S01]  /*84d0*/  F2FP.SATFINITE.E4M3.F32.PACK_AB_MERGE_C R5, R6, R5, RZ ;  /* 0x000000050605723e */ /* 0x000fe200048070ff */
[C---:B------:R-:W-:Y:S01]  /*84e0*/  FMUL R10, R70.reuse, R15 ;  /* 0x0000000f460a7220 */ /* 0x040fe20000400000 */
[C---:B------:R-:W-:Y:S01]  /*84f0*/  FMUL R15, R70.reuse, R20 ;  /* 0x00000014460f7220 */ /* 0x040fe20000400000 */
[C---:B------:R-:W-:Y:S01]  /*8500*/  FFMA R9, R73.reuse, R84, R9 ;  /* 0x0000005449097223 */ /* 0x040fe20000000009 */
[C---:B------:R-:W-:Y:S01]  /*8510*/  FMUL R20, R70.reuse, R25 ;  /* 0x0000001946147220 */ /* 0x040fe20000400000 */
[C---:B------:R-:W-:Y:S01]  /*8520*/  FFMA R10, R73.reuse, R81, R10 ;  /* 0x00000051490a7223 */ /* 0x040fe2000000000a */
[C---:B------:R-:W-:Y:S01]  /*8530*/  FFMA R11, R73.reuse, R86, R11 ;  /* 0x00000056490b7223 */ /* 0x040fe2000000000b */
[C---:B------:R-:W-:Y:S01]  /*8540*/  FFMA R12, R73.reuse, R83, R12 ;  /* 0x00000053490c7223 */ /* 0x040fe2000000000c */
[C---:B------:R-:W-:Y:S01]  /*8550*/  FMUL R13, R70.reuse, R18 ;  /* 0x00000012460d7220 */ /* 0x040fe20000400000 */
[----:B------:R-:W-:Y:S01]  /*8560*/  FMUL R14, R70, R19 ;  /* 0x00000013460e7220 */ /* 0x000fe20000400000 */
[----:B------:R-:W-:Y:S01]  /*8570*/  F2FP.SATFINITE.E4M3.F32.PACK_AB_MERGE_C R9, R10, R9, RZ ;  /* 0x000000090a09723e */ /* 0x000fe200048070ff */
[C---:B------:R-:W-:Y:S01]  /*8580*/  FMUL R19, R70.reuse, R24 ;  /* 0x0000001846137220 */ /* 0x040fe20000400000 */
        /* <DEDUP_REMOVED lines=17> */
[----:B------:R-:W-:Y:S01]  /*86a0*/  FMUL R27, R70, R32 ;  /* 0x00000020461b7220 */ /* 0x000fe20000400000 */
[C---:B------:R-:W-:Y:S01]  /*86b0*/  FFMA R21, R73.reuse, R96, R21 ;  /* 0x0000006049157223 */ /* 0x040fe20000000015 */
[C---:B------:R-:W-:Y:S01]  /*86c0*/  FFMA R22, R73.reuse, R93, R22 ;  /* 0x0000005d49167223 */ /* 0x040fe20000000016 */
[----:B------:R-:W-:Y:S01]  /*86d0*/  F2FP.SATFINITE.E4M3.F32.PACK_AB_MERGE_C R16, R16, R15, R17 ;  /* 0x0000000f1010723e */ /* 0x000fe20004807011 */
[C---:B------:R-:W-:Y:S01]  /*86e0*/  FFMA R23, R73.reuse, R98, R23 ;  /* 0x0000006249177223 */ /* 0x040fe20000000017 */
[C---:B------:R-:W-:Y:S01]  /*86f0*/  FFMA R24, R73.reuse, R95, R24 ;  /* 0x0000005f49187223 */ /* 0x040fe20000000018 */
[----:B------:R-:W-:Y:S01]  /*8700*/  FMUL R32, R70, R37 ;  /* 0x0000002546207220 */ /* 0x000fe20000400000 */
[----:B------:R-:W-:Y:S01]  /*8710*/  F2FP.SATFINITE.E4M3.F32.PACK_AB_MERGE_C R21, R22, R21, RZ ;  /* 0x000000151615723e */ /* 0x000fe200048070ff */
[C---:B------:R-:W-:Y:S01]  /*8720*/  FMUL R25, R70.reuse, R30 ;  /* 0x0000001e46197220 */ /* 0x040fe20000400000 */
[C---:B------:R-:W-:Y:S01]  /*8730*/  FMUL R26, R70.reuse, R31 ;  /* 0x0000001f461a7220 */ /* 0x040fe20000400000 */
[----:B------:R-:W-:Y:S01]  /*8740*/  FMUL R31, R70, R36 ;  /* 0x00000024461f7220 */ /* 0x000fe20000400000 */
[----:B------:R-:W-:Y:S01]  /*8750*/  F2FP.SATFINITE.E4M3.F32.PACK_AB_MERGE_C R17, R20, R19, R21 ;  /* 0x000000131411723e */ /* 0x000fe20004807015 */
        /* <DEDUP_REMOVED lines=8> */
[----:B------:R-:W-:Y:S01]  /*87e0*/  FMUL R35, R70, R40 ;  /* 0x0000002846237220 */ /* 0x000fe20000400000 */
[C---:B------:R-:W-:Y:S01]  /*87f0*/  FFMA R29, R73.reuse, R104, R29 ;  /* 0x00000068491d7223 */ /* 0x040fe2000000001d */
[----:B------:R-:W-:Y:S01]  /*8800*/  F2FP.SATFINITE.E4M3.F32.PACK_AB_MERGE_C R18, R24, R23, R18 ;  /* 0x000000171812723e */ /* 0x000fe20004807012 */
        /* <DEDUP_REMOVED lines=22> */
[C---:B------:R-:W-:Y:S01]  /*8970*/  FMUL R41, R70.reuse, R46 ;  /* 0x0000002e46297220 */ /* 0x040fe20000400000 */
[C---:B------:R-:W-:Y:S01]  /*8980*/  FMUL R42, R70.reuse, R47 ;  /* 0x0000002f462a7220 */ /* 0x040fe20000400000 */
        /* <DEDUP_REMOVED lines=8> */
[C---:B------:R-:W-:Y:S01]  /*8a10*/  FMUL R47, R70.reuse, R52 ;  /* 0x00000034462f7220 */ /* 0x040fe20000400000 */
[C---:B------:R-:W-:Y:S01]  /*8a20*/  FFMA R44, R73.reuse, R115, R44 ;  /* 0x00000073492c7223 */ /* 0x040fe2000000002c */
[C---:B------:R-:W-:Y:S01]  /*8a30*/  FMUL R48, R70.reuse, R53 ;  /* 0x0000003546307220 */ /* 0x040fe20000400000 */
        /* <DEDUP_REMOVED lines=8> */
[C---:B------:R-:W-:Y:S01]  /*8ac0*/  FFMA R45, R73.reuse, R120, R45 ;  /* 0x00000078492d7223 */ /* 0x040fe2000000002d */
[C---:B------:R-:W-:Y:S01]  /*8ad0*/  FMUL R59, R70.reuse, R64 ;  /* 0x00000040463b7220 */ /* 0x040fe20000400000 */
[C---:B------:R-:W-:Y:S01]  /*8ae0*/  FMUL R60, R70.reuse, R65 ;  /* 0x00000041463c7220 */ /* 0x040fe20000400000 */
[C---:B------:R-:W-:Y:S01]  /*8af0*/  FMUL R61, R70.reuse, R66 ;  /* 0x00000042463d7220 */ /* 0x040fe20000400000 */
[----:B------:R-:W-:Y:S01]  /*8b00*/  FMUL R62, R70, R67 ;  /* 0x00000043463e7220 */ /* 0x000fe20000400000 */
[C---:B------:R-:W-:Y:S01]  /*8b10*/  FFMA R46, R73.reuse, R117, R46 ;  /* 0x00000075492e7223 */ /* 0x040fe2000000002e */
[----:B------:R-:W-:Y:S01]  /*8b20*/  F2FP.SATFINITE.E4M3.F32.PACK_AB_MERGE_C R64, R2, R0, R135 ;  /* 0x000000000240723e */ /* 0x000fe20004807087 */
[C---:B------:R-:W-:Y:S01]  /*8b30*/  FFMA R47, R73.reuse, R122, R47 ;  /* 0x0000007a492f7223 */ /* 0x040fe2000000002f */
[----:B------:R-:W-:Y:S01]  /*8b40*/  F2FP.SATFINITE.E4M3.F32.PACK_AB_MERGE_C R65, R4, R3, R5 ;  /* 0x000000030441723e */ /* 0x000fe20004807005 */
[C---:B------:R-:W-:Y:S01]  /*8b50*/  FFMA R48, R73.reuse, R119, R48 ;  /* 0x0000007749307223 */ /* 0x040fe20000000030 */
[----:B------:R-:W-:Y:S01]  /*8b60*/  F2FP.SATFINITE.E4M3.F32.PACK_AB_MERGE_C R66, R8, R7, R9 ;  /* 0x000000070842723e */ /* 0x000fe20004807009 */
[C---:B------:R-:W-:Y:S01]  /*8b70*/  FFMA R49, R73.reuse, R124, R49 ;  /* 0x0000007c49317223 */ /* 0x040fe20000000031 */
[----:B------:R-:W-:Y:S01]  /*8b80*/  F2FP.SATFINITE.E4M3.F32.PACK_AB_MERGE_C R67, R12, R11, R13 ;  /* 0x0000000b0c43723e */ /* 0x000fe2000480700d */
[----:B------:R-:W-:Y:S01]  /*8b90*/  FMUL R53, R70, R58 ;  /* 0x0000003a46357220 */ /* 0x000fe20000400000 */
[C---:B------:R-:W-:Y:S01]  /*8ba0*/  FFMA R50, R73.reuse, R121, R50 ;  /* 0x0000007949327223 */ /* 0x040fe20000000032 */
[C---:B------:R-:W-:Y:S01]  /*8bb0*/  FFMA R51, R73.reuse, R126, R51 ;  /* 0x0000007e49337223 */ /* 0x040fe20000000033 */
[C---:B------:R-:W-:Y:S01]  /*8bc0*/  FFMA R52, R73.reuse, R123, R52 ;  /* 0x0000007b49347223 */ /* 0x040fe20000000034 */
[----:B------:R1:W-:Y:S01]  /*8bd0*/  STS.128 [R137+UR44+0xa200], R64 ;  /* 0x00a2004089007988 */ /* 0x0003e20008000c2c */
[C---:B------:R-:W-:Y:S01]  /*8be0*/  FFMA R53, R73.reuse, R128, R53 ;  /* 0x0000008049357223 */ /* 0x040fe20000000035 */
[----:B------:R-:W-:Y:S01]  /*8bf0*/  F2FP.SATFINITE.E4M3.F32.PACK_AB_MERGE_C R37, R38, R37, RZ ;  /* 0x000000252625723e */ /* 0x000fe200048070ff */
[C---:B------:R-:W-:Y:S01]  /*8c00*/  FFMA R54, R73.reuse, R125, R54 ;  /* 0x0000007d49367223 */ /* 0x040fe20000000036 */
[----:B------:R-:W-:Y:S01]  /*8c10*/  FMUL R58, R70, R63 ;  /* 0x0000003f463a7220 */ /* 0x000fe20000400000 */
[C---:B------:R-:W-:Y:S01]  /*8c20*/  FFMA R55, R73.reuse, R130, R55 ;  /* 0x0000008249377223 */ /* 0x040fe20000000037 */
[C---:B------:R-:W-:Y:S01]  /*8c30*/  FFMA R56, R73.reuse, R127, R56 ;  /* 0x0000007f49387223 */ /* 0x040fe20000000038 */
[C---:B------:R-:W-:Y:S01]  /*8c40*/  FFMA R57, R73.reuse, R132, R57 ;  /* 0x0000008449397223 */ /* 0x040fe20000000039 */
[----:B------:R1:W-:Y:S01]  /*8c50*/  STS.128 [R178+0xa010], R16 ;  /* 0x00a01010b2007388 */ /* 0x0003e20000000c00 */
[----:B------:R-:W-:Y:S01]  /*8c60*/  F2FP.SATFINITE.E4M3.F32.PACK_AB_MERGE_C R33, R36, R35, R37 ;  /* 0x000000232421723e */ /* 0x000fe20004807025 */
[C---:B------:R-:W-:Y:S01]  /*8c70*/  FFMA R58, R73.reuse, R129, R58 ;  /* 0x00000081493a7223 */ /* 0x040fe2000000003a */
[----:B------:R-:W-:Y:S01]  /*8c80*/  F2FP.SATFINITE.E4M3.F32.PACK_AB_MERGE_C R34, R42, R41, RZ ;  /* 0x000000292a22723e */ /* 0x000fe200048070ff */
[C---:B------:R-:W-:Y:S01]  /*8c90*/  FFMA R59, R73.reuse, R72, R59 ;  /* 0x00000048493b7223 */ /* 0x040fe2000000003b */
[----:B------:R-:W-:Y:S01]  /*8ca0*/  F2FP.SATFINITE.E4M3.F32.PACK_AB_MERGE_C R35, R46, R45, RZ ;  /* 0x0000002d2e23723e */ /* 0x000fe200048070ff */
        /* <DEDUP_REMOVED lines=25> */
[----:B------:R-:W-:Y:S02]  /*8e40*/  UIADD3 UR4, UP0, UPT, UR62, 0x680, URZ ;  /* 0x000006803e047890 */ /* 0x000fe4000ff1e0ff */
[----:B------:R-:W-:Y:S02]  /*8e50*/  UIADD3 UR9, UPT, UPT, UR49, 0x40, URZ ;  /* 0x0000004031097890 */ /* 0x000fe4000fffe0ff */
[----:B------:R-:W-:Y:S02]  /*8e60*/  UIADD3 UR8, UPT, UPT, UR44, 0xa200, URZ ;  /* 0x0000a2002c087890 */ /* 0x000fe4000fffe0ff */
[----:B------:R-:W-:Y:S01]  /*8e70*/  UIADD3.X UR5, UPT, UPT, URZ, UR63, URZ, UP0, !UPT ;  /* 0x0000003fff057290 */ /* 0x000fe200087fe4ff */
[----:B------:R-:W-:Y:S01]  /*8e80*/  UMOV UR10, UR50 ;  /* 0x00000032000a7c82 */ /* 0x000fe20008000000 */
[----:B------:R-:W-:Y:S07]  /*8e90*/  UMOV UR11, UR36 ;  /* 0x00000024000b7c82 */ /* 0x000fee0008000000 */
[----:B------:R2:W-:Y:S01]  /*8ea0*/  UTMASTG.3D [UR8], [UR4] ;  /* 0x00000008040073b5 */ /* 0x0005e20008010000 */
[----:B------:R0:W-:Y:S01]  /*8eb0*/  UTMACMDFLUSH ;  /* 0x00000000000079b7 */ /* 0x0001e20000000000 */
[----:B--2---:R-:W-:Y:S04]  /*8ec0*/  DEPBAR.LE SB0, 0x1 ;  /* 0x000080400000791a */ /* 0x004fe80000000000 */
.L_x_124:
[----:B------:R-:W-:Y:S05]  /*8ed0*/  BSYNC.RECONVERGENT B0 ;  /* 0x0000000000007941 */ /* 0x000fea0003800200 */
.L_x_123:
        /* <DEDUP_REMOVED lines=16> */
.L_x_128:
[----:B------:R-:W-:Y:S05]  /*8fe0*/  BSYNC B0 ;  /* 0x0000000000007941 */ /* 0x000fea0003800000 */
.L_x_127:
        /* <DEDUP_REMOVED lines=20> */
.L_x_126:
[----:B------:R-:W-:Y:S05]  /*9130*/  BSYNC B1 ;  /* 0x0000000000017941 */ /* 0x000fea0003800000 */
.L_x_125:
        /* <DEDUP_REMOVED lines=22> */
.L_x_131:
[----:B------:R-:W-:Y:S05]  /*92a0*/  BSYNC.RECONVERGENT B6 ;  /* 0x0000000000067941 */ /* 0x000fea0003800200 */
.L_x_130:
        /* <DEDUP_REMOVED lines=276> */
[----:B------:R-:W-:Y:S02]  /*a3f0*/  UIADD3 UR4, UPT, UPT, UR44, 0x8200, URZ ;  /* 0x000082002c047890 */ /* 0x000fe4000fffe0ff */
[----:B------:R-:W-:Y:S01]  /*a400*/  UIADD3 UR9, UPT, UPT, UR49, 0x80, URZ ;  /* 0x0000008031097890 */ /* 0x000fe2000fffe0ff */
[----:B------:R-:W-:Y:S01]  /*a410*/  UMOV UR10, UR50 ;  /* 0x00000032000a7c82 */ /* 0x000fe20008000000 */
[----:B------:R-:W-:Y:S02]  /*a420*/  UMOV UR11, UR36 ;  /* 0x00000024000b7c82 */ /* 0x000fe40008000000 */
        /* <DEDUP_REMOVED lines=8> */
.L_x_133:
[----:B------:R-:W-:Y:S05]  /*a4b0*/  BSYNC.RECONVERGENT B0 ;  /* 0x0000000000007941 */ /* 0x000fea0003800200 */
.L_x_132:
        /* <DEDUP_REMOVED lines=16> */
.L_x_137:
[----:B------:R-:W-:Y:S05]  /*a5c0*/  BSYNC B0 ;  /* 0x0000000000007941 */ /* 0x000fea0003800000 */
.L_x_136:
        /* <DEDUP_REMOVED lines=20> */
.L_x_135:
[----:B------:R-:W-:Y:S05]  /*a710*/  BSYNC B1 ;  /* 0x0000000000017941 */ /* 0x000fea0003800000 */
.L_x_134:
[----:B------:R-:W-:Y:S05]  /*a720*/  VIADD R0, R71, 0xc0 ;  /* 0x000000c047007836 */ /* 0x000fea0000000000 */
        /* <DEDUP_REMOVED lines=20> */
.L_x_139:
[----:B------:R-:W-:Y:S01]  /*a870*/  ISETP.NE.AND P0, PT, R176, RZ, PT ;  /* 0x000000ffb000720c */ /* 0x000fe20003f05270 */
[----:B------:R-:W-:Y:S05]  /*a880*/  WARPSYNC.ALL ;  /* 0x0000000000007948 */ /* 0x000fea0003800000 */
[----:B------:R-:W-:Y:S01]  /*a890*/  R2UR UR4, R71 ;  /* 0x00000000470472ca */ /* 0x000fe200000e0000 */
[----:B------:R-:W-:Y:S01]  /*a8a0*/  BSSY.RECONVERGENT B0, `(.L_x_140) ;  /* 0x000011c000007945 */ /* 0x000fe20003800200 */
[----:B------:R-:W-:Y:S02]  /*a8b0*/  F2FP.F16.E4M3.UNPACK_B R11, R141 ;  /* 0x0000008dff0b723e */ /* 0x000fe400020006ff */
[----:B------:R-:W-:Y:S02]  /*a8c0*/  F2FP.F16.E4M3.UNPACK_B R10, R142 ;  /* 0x0000008eff0a723e */ /* 0x000fe400020006ff */
[----:B------:R-:W-:Y:S01]  /*a8d0*/  F2FP.F16.E4M3.UNPACK_B R9, R143 ;  /* 0x0000008fff09723e */ /* 0x000fe200020006ff */
[--C-:B------:R-:W-:Y:S01]  /*a8e0*/  HADD2.F32 R74, -RZ, R11.reuse.H0_H0 ;  /* 0x2000000bff4a7230 */ /* 0x100fe20000004100 */
[----:B------:R-:W-:Y:S01]  /*a8f0*/  F2FP.F16.E4M3.UNPACK_B R8, R144 ;  /* 0x00000090ff08723e */ /* 0x000fe200020006ff */
[----:B------:R-:W-:Y:S01]  /*a900*/  HADD2.F32 R76, -RZ, R11.H1_H1 ;  /* 0x3000000bff4c7230 */ /* 0x000fe20000004100 */
[----:B------:R-:W-:Y:S01]  /*a910*/  F2FP.F16.E4M3.UNPACK_B R7, R145 ;  /* 0x00000091ff07723e */ /* 0x000fe200020006ff */
[--C-:B------:R-:W-:Y:S01]  /*a920*/  HADD2.F32 R77, -RZ, R10.reuse.H0_H0 ;  /* 0x2000000aff4d7230 */ /* 0x100fe20000004100 */
[----:B------:R-:W-:Y:S01]  /*a930*/  F2FP.F16.E4M3.UNPACK_B R6, R146 ;  /* 0x00000092ff06723e */ /* 0x000fe200020006ff */
[----:B------:R-:W-:Y:S01]  /*a940*/  HADD2.F32 R80, -RZ, R10.H1_H1 ;  /* 0x3000000aff507230 */ /* 0x000fe20000004100 */
[----:B------:R-:W-:Y:S01]  /*a950*/  F2FP.F16.E4M3.UNPACK_B R5, R147 ;  /* 0x00000093ff05723e */ /* 0x000fe200020006ff */
[--C-:B------:R-:W-:Y:S01]  /*a960*/  HADD2.F32 R81, -RZ, R9.reuse.H0_H0 ;  /* 0x20000009ff517230 */ /* 0x100fe20000004100 */
[----:B-1----:R-:W-:Y:S01]  /*a970*/  F2FP.F16.E4M3.UNPACK_B R4, R148 ;  /* 0x00000094ff04723e */ /* 0x002fe200020006ff */
[----:B------:R-:W-:Y:S01]  /*a980*/  HADD2.F32 R83, -RZ, R9.H1_H1 ;  /* 0x30000009ff537230 */ /* 0x000fe20000004100 */
[-C--:B------:R-:W-:Y:S01]  /*a990*/  F2FP.F16.E4M3.UNPACK_B R2, R140.reuse ;  /* 0x0000008cff02723e */ /* 0x080fe200020006ff */
[--C-:B------:R-:W-:Y:S01]  /*a9a0*/  HADD2.F32 R86, -RZ, R8.reuse.H0_H0 ;  /* 0x20000008ff567230 */ /* 0x100fe20000004100 */
[----:B------:R-:W-:Y:S01]  /*a9b0*/  F2FP.F16.E4M3.UNPACK_B R140, R140.H1 ;  /* 0x0000008cff8c723e */ /* 0x000fe200030006ff */
[----:B------:R-:W-:Y:S01]  /*a9c0*/  HADD2.F32 R87, -RZ, R8.H1_H1 ;  /* 0x30000008ff577230 */ /* 0x000fe20000004100 */
[----:B------:R-:W-:Y:S01]  /*a9d0*/  F2FP.F16.E4M3.UNPACK_B R141, R141.H1 ;  /* 0x0000008dff8d723e */ /* 0x000fe200030006ff */
[--C-:B------:R-:W-:Y:S01]  /*a9e0*/  HADD2.F32 R90, -RZ, R7.reuse.H0_H0 ;  /* 0x20000007ff5a7230 */ /* 0x100fe20000004100 */
[----:B------:R-:W-:Y:S01]  /*a9f0*/  F2FP.F16.E4M3.UNPACK_B R142, R142.H1 ;  /* 0x0000008eff8e723e */ /* 0x000fe200030006ff */
[----:B------:R-:W-:Y:S01]  /*aa00*/  HADD2.F32 R91, -RZ, R7.H1_H1 ;  /* 0x30000007ff5b7230 */ /* 0x000fe20000004100 */
[----:B------:R-:W-:Y:S01]  /*aa10*/  F2FP.F16.E4M3.UNPACK_B R143, R143.H1 ;  /* 0x0000008fff8f723e */ /* 0x000fe200030006ff */
[--C-:B------:R-:W-:Y:S01]  /*aa20*/  HADD2.F32 R94, -RZ, R6.reuse.H0_H0 ;  /* 0x20000006ff5e7230 */ /* 0x100fe20000004100 */
[----:B------:R-:W-:Y:S01]  /*aa30*/  IADD3 R163, PT, PT, R163, 0xb0, RZ ;  /* 0x000000b0a3a37810 */ /* 0x000fe20007ffe0ff */
[----:B------:R-:W-:Y:S01]  /*aa40*/  HADD2.F32 R95, -RZ, R6.H1_H1 ;  /* 0x30000006ff5f7230 */ /* 0x000fe20000004100 */
[----:B------:R-:W-:Y:S01]  /*aa50*/  F2FP.F16.E4M3.UNPACK_B R107, R149 ;  /* 0x00000095ff6b723e */ /* 0x000fe200020006ff */
[--C-:B------:R-:W-:Y:S01]  /*aa60*/  HADD2.F32 R98, -RZ, R5.reuse.H0_H0 ;  /* 0x20000005ff627230 */ /* 0x100fe20000004100 */
[----:B------:R-:W-:Y:S01]  /*aa70*/  LOP3.LUT R163, R163, 0xfefffff8, RZ, 0xc0, !PT ;  /* 0xfefffff8a3a37812 */ /* 0x000fe200078ec0ff */
[----:B------:R-:W-:Y:S01]  /*aa80*/  HADD2.F32 R99, -RZ, R5.H1_H1 ;  /* 0x30000005ff637230 */ /* 0x000fe20000004100 */
[----:B------:R-:W-:Y:S01]  /*aa90*/  F2FP.F16.E4M3.UNPACK_B R111, R150 ;  /* 0x00000096ff6f723e */ /* 0x000fe200020006ff */
[--C-:B------:R-:W-:Y:S01]  /*aaa0*/  HADD2.F32 R102, -RZ, R4.reuse.H0_H0 ;  /* 0x20000004ff667230 */ /* 0x100fe20000004100 */
[----:B------:R-:W-:Y:S01]  /*aab0*/  F2FP.F16.E4M3.UNPACK_B R115, R151 ;  /* 0x00000097ff73723e */ /* 0x000fe200020006ff */
[----:B------:R-:W-:Y:S01]  /*aac0*/  HADD2.F32 R103, -RZ, R4.H1_H1 ;  /* 0x30000004ff677230 */ /* 0x000fe20000004100 */
[----:B------:R-:W-:Y:S01]  /*aad0*/  F2FP.F16.E4M3.UNPACK_B R119, R152 ;  /* 0x00000098ff77723e */ /* 0x000fe200020006ff */
[----:B------:R-:W1:Y:S01]  /*aae0*/  LDTM.x64 R4, tmem[UR4+0xc0] ;  /* 0x0000c004000479ee */ /* 0x000e620008340000 */
[--C-:B------:R-:W-:Y:S01]  /*aaf0*/  HADD2.F32 R0, -RZ, R2.reuse.H0_H0 ;  /* 0x20000002ff007230 */ /* 0x100fe20000004100 */
[----:B------:R-:W-:Y:S01]  /*ab00*/  NOP ;  /* 0x0000000000007918 */ /* 0x000fe20000000000 */
[----:B-1----:R1:W-:Y:S01]  /*ab10*/  SYNCS.ARRIVE.TRANS64.RED.A1T0 RZ, [R163+URZ], RZ ;  /* 0x000000ffa3ff79a7 */ /* 0x0023e200081004ff */
[----:B------:R-:W-:Y:S01]  /*ab20*/  HADD2.F32 R2, -RZ, R2.H1_H1 ;  /* 0x30000002ff027230 */ /* 0x000fe20000004100 */
[----:B------:R-:W-:Y:S01]  /*ab30*/  F2FP.F16.E4M3.UNPACK_B R123, R153 ;  /* 0x00000099ff7b723e */ /* 0x000fe200020006ff */
[----:B------:R-:W-:Y:S01]  /*ab40*/  HADD2.F32 R78, -RZ, R141.H1_H1 ;  /* 0x3000008dff4e7230 */ /* 0x000fe20000004100 */
[----:B------:R-:W-:Y:S01]  /*ab50*/  F2FP.F16.E4M3.UNPACK_B R127, R154 ;  /* 0x0000009aff7f723e */ /* 0x000fe200020006ff */
[--C-:B------:R-:W-:Y:S01]  /*ab60*/  HADD2.F32 R106, -RZ, R107.reuse.H0_H0 ;  /* 0x2000006bff6a7230 */ /* 0x100fe20000004100 */
[----:B------:R-:W-:Y:S01]  /*ab70*/  F2FP.F16.E4M3.UNPACK_B R130, R155 ;  /* 0x0000009bff82723e */ /* 0x000fe200020006ff */
[----:B------:R-:W-:Y:S01]  /*ab80*/  HADD2.F32 R107, -RZ, R107.H1_H1 ;  /* 0x3000006bff6b7230 */ /* 0x000fe20000004100 */
[----:B------:R-:W-:Y:S01]  /*ab90*/  F2FP.F16.E4M3.UNPACK_B R144, R144.H1 ;  /* 0x00000090ff90723e */ /* 0x000fe200030006ff */
        /* <DEDUP_REMOVED lines=12> */
[C---:B------:R-:W-:Y:S01]  /*ac60*/  FMUL R4, R70.reuse, R4 ;  /* 0x0000000446047220 */ /* 0x040fe20000400000 */
[C---:B------:R-:W-:Y:S01]  /*ac70*/  FMUL R5, R70.reuse, R5 ;  /* 0x0000000546057220 */ /* 0x040fe20000400000 */
[--C-:B------:R-:W-:Y:S02]  /*ac80*/  HADD2.F32 R3, -RZ, R140.reuse.H0_H0 ;  /* 0x2000008cff037230 */ /* 0x100fe40000004100 */
        /* <DEDUP_REMOVED lines=9> */
[----:B------:R-:W-:Y:S02]  /*ad20*/  HADD2.F32 R122, -RZ, R123.H0_H0 ;  /* 0x2000007bff7a7230 */ /* 0x000fe40000004100 */
[C---:B------:R-:W-:Y:S01]  /*ad30*/  FMUL R6, R70.reuse, R6 ;  /* 0x0000000646067220 */ /* 0x040fe20000400000 */
[----:B------:R-:W-:Y:S02]  /*ad40*/  HADD2.F32 R72, -RZ, R140.H1_H1 ;  /* 0x3000008cff487230 */ /* 0x000fe40000004100 */
[C---:B------:R-:W-:Y:S01]  /*ad50*/  FMUL R7, R70.reuse, R7 ;  /* 0x0000000746077220 */ /* 0x040fe20000400000 */
[----:B------:R-:W-:Y:S02]  /*ad60*/  HADD2.F32 R75, -RZ, R141.H0_H0 ;  /* 0x2000008dff4b7230 */ /* 0x000fe40000004100 */
[C---:B------:R-:W-:Y:S01]  /*ad70*/  FFMA R6, R73.reuse, R3, R6 ;  /* 0x0000000349067223 */ /* 0x040fe20000000006 */
[----:B------:R-:W-:Y:S02]  /*ad80*/  HADD2.F32 R123, -RZ, R123.H1_H1 ;  /* 0x3000007bff7b7230 */ /* 0x000fe40000004100 */
[C---:B------:R-:W-:Y:S01]  /*ad90*/  FFMA R7, R73.reuse, R72, R7 ;  /* 0x0000004849077223 */ /* 0x040fe20000000007 */
[C---:B------:R-:W-:Y:S01]  /*ada0*/  FFMA R8, R73.reuse, R74, R8 ;  /* 0x0000004a49087223 */ /* 0x040fe20000000008 */
[----:B------:R-:W-:Y:S01]  /*adb0*/  FFMA R9, R73, R76, R9 ;  /* 0x0000004c49097223 */ /* 0x000fe20000000009 */
[--C-:B------:R-:W-:Y:S02]  /*adc0*/  HADD2.F32 R126, -RZ, R127.reuse.H0_H0 ;  /* 0x2000007fff7e7230 */ /* 0x100fe40000004100 */
[C---:B------:R-:W-:Y:S01]  /*add0*/  FMUL R10, R70.reuse, R10 ;  /* 0x0000000a460a7220 */ /* 0x040fe20000400000 */
[----:B------:R-:W-:Y:S01]  /*ade0*/  F2FP.SATFINITE.E4M3.F32.PACK_AB_MERGE_C R76, R7, R6, RZ ;  /* 0x00000006074c723e */ /* 0x000fe200048070ff */
[C---:B------:R-:W-:Y:S01]  /*adf0*/  FMUL R7, R70.reuse, R20 ;  /* 0x0000001446077220 */ /* 0x040fe20000400000 */
[----:B------:R-:W-:Y:S02]  /*ae00*/  HADD2.F32 R127, -RZ, R127.H1_H1 ;  /* 0x3000007fff7f7230 */ /* 0x000fe40000004100 */
[C---:B------:R-:W-:Y:S01]  /*ae10*/  FFMA R10, R73.reuse, R75, R10 ;  /* 0x0000004b490a7223 */ /* 0x040fe2000000000a */
[----:B------:R-:W-:Y:S02]  /*ae20*/  HADD2.F32 R72, -RZ, R130.H0_H0 ;  /* 0x20000082ff487230 */ /* 0x000fe40000004100 */
[C---:B------:R-:W-:Y:S01]  /*ae30*/  FMUL R11, R70.reuse, R11 ;  /* 0x0000000b460b7220 */ /* 0x040fe20000400000 */
[--C-:B------:R-:W-:Y:S02]  /*ae40*/  HADD2.F32 R79, -RZ, R142.reuse.H0_H0 ;  /* 0x2000008eff4f7230 */ /* 0x100fe40000004100 */
[C---:B------:R-:W-:Y:S01]  /*ae50*/  FMUL R14, R70.reuse, R14 ;  /* 0x0000000e460e7220 */ /* 0x040fe20000400000 */
[----:B------:R-:W-:Y:S02]  /*ae60*/  HADD2.F32 R82, -RZ, R142.H1_H1 ;  /* 0x3000008eff527230 */ /* 0x000fe40000004100 */
[C---:B------:R-:W-:Y:S01]  /*ae70*/  FFMA R11, R73.reuse, R78, R11 ;  /* 0x0000004e490b7223 */ /* 0x040fe2000000000b */
[C---:B------:R-:W-:Y:S01]  /*ae80*/  FFMA R12, R73.reuse, R77, R12 ;  /* 0x0000004d490c7223 */ /* 0x040fe2000000000c */
[C---:B------:R-:W-:Y:S01]  /*ae90*/  FFMA R13, R73.reuse, R80, R13 ;  /* 0x00000050490d7223 */ /* 0x040fe2000000000d */
[----:B------:R-:W-:Y:S01]  /*aea0*/  FFMA R14, R73, R79, R14 ;  /* 0x0000004f490e7223 */ /* 0x000fe2000000000e */
[----:B------:R-:W-:Y:S01]  /*aeb0*/  HADD2.F32 R75, -RZ, R130.H1_H1 ;  /* 0x30000082ff4b7230 */ /* 0x000fe20000004100 */
[----:B------:R-:W-:Y:S01]  /*aec0*/  F2FP.SATFINITE.E4M3.F32.PACK_AB_MERGE_C R78, R11, R10, RZ ;  /* 0x0000000a0b4e723e */ /* 0x000fe200048070ff */
[C---:B------:R-:W-:Y:S01]  /*aed0*/  FMUL R10, R70.reuse, R21 ;  /* 0x00000015460a7220 */ /* 0x040fe20000400000 */
[C---:B------:R-:W-:Y:S01]  /*aee0*/  FMUL R21, R70.reuse, R28 ;  /* 0x0000001c46157220 */ /* 0x040fe20000400000 */
        /* <DEDUP_REMOVED lines=8> */
[C---:B------:R-:W-:Y:S01]  /*af70*/  FMUL R18, R70.reuse, R25 ;  /* 0x0000001946127220 */ /* 0x040fe20000400000 */
[----:B------:R-:W-:Y:S01]  /*af80*/  F2FP.SATFINITE.E4M3.F32.PACK_AB_MERGE_C R14, R15, R14, RZ ;  /* 0x0000000e0f0e723e */ /* 0x000fe200048070ff */
        /* <DEDUP_REMOVED lines=8> */
[C---:B------:R-:W-:Y:S01]  /*b010*/  FFMA R11, R73.reuse, R88, R11 ;  /* 0x00000058490b7223 */ /* 0x040fe2000000000b */
[----:B------:R-:W-:Y:S01]  /*b020*/  FMUL R22, R70, R29 ;  /* 0x0000001d46167220 */ /* 0x000fe20000400000 */
        /* <DEDUP_REMOVED lines=13> */
[----:B------:R-:W-:Y:S01]  /*b100*/  FMUL R20, R70, R27 ;  /* 0x0000001b46147220 */ /* 0x000fe20000400000 */
[--C-:B------:R-:W-:Y:S01]  /*b110*/  HADD2.F32 R96, -RZ, R146.reuse.H0_H0 ;  /* 0x20000092ff607230 */ /* 0x100fe20000004100 */
[----:B------:R-:W-:Y:S01]  /*b120*/  F2FP.SATFINITE.E4M3.F32.PACK_AB_MERGE_C R16, R10, R7, R16 ;  /* 0x000000070a10723e */ /* 0x000fe20004807010 */
[----:B------:R-:W-:Y:S02]  /*b130*/  HADD2.F32 R97, -RZ, R146.H1_H1 ;  /* 0x30000092ff617230 */ /* 0x000fe40000004100 */
        /* <DEDUP_REMOVED lines=28> */
[----:B------:R-:W-:Y:S01]  /*b300*/  F2FP.F16.E4M3.UNPACK_B R151, R151.H1 ;  /* 0x00000097ff97723e */ /* 0x000fe200030006ff */
[----:B------:R-:W-:Y:S01]  /*b310*/  FMUL R38, R70, R45 ;  /* 0x0000002d46267220 */ /* 0x000fe20000400000 */
[----:B------:R-:W-:Y:S01]  /*b320*/  F2FP.SATFINITE.E4M3.F32.PACK_AB_MERGE_C R19, R28, R27, RZ ;  /* 0x0000001b1c13723e */ /* 0x000fe200048070ff */
[----:B------:R-:W-:Y:S01]  /*b330*/  FFMA R31, R73, R104, R31 ;  /* 0x00000068491f7223 */ /* 0x000fe2000000001f */
[C---:B------:R-:W-:Y:S01]  /*b340*/  FMUL R45, R70.reuse, R52 ;  /* 0x00000034462d7220 */ /* 0x040fe20000400000 */
[C---:B------:R-:W-:Y:S01]  /*b350*/  FMUL R52, R70.reuse, R59 ;  /* 0x0000003b46347220 */ /* 0x040fe20000400000 */
[----:B------:R-:W-:Y:S01]  /*b360*/  F2FP.F16.E4M3.UNPACK_B R152, R152.H1 ;  /* 0x00000098ff98723e */ /* 0x000fe200030006ff */
[C---:B------:R-:W-:Y:S01]  /*b370*/  FMUL R59, R70.reuse, R66 ;  /* 0x00000042463b7220 */ /* 0x040fe20000400000 */
[----:B------:R-:W-:Y:S01]  /*b380*/  F2FP.SATFINITE.E4M3.F32.PACK_AB_MERGE_C R66, R13, R12, R14 ;  /* 0x0000000c0d42723e */ /* 0x000fe2000480700e */
        /* <DEDUP_REMOVED lines=11> */
[C---:B------:R-:W-:Y:S01]  /*b440*/  FFMA R35, R73.reuse, R108, R35 ;  /* 0x0000006c49237223 */ /* 0x040fe20000000023 */
[C---:B------:R-:W-:Y:S01]  /*b450*/  FMUL R36, R70.reuse, R43 ;  /* 0x0000002b46247220 */ /* 0x040fe20000400000 */
[--C-:B------:R-:W-:Y:S02]  /*b460*/  HADD2.F32 R112, -RZ, R150.reuse.H0_H0 ;  /* 0x20000096ff707230 */ /* 0x100fe40000004100 */
[C---:B------:R-:W-:Y:S01]  /*b470*/  FMUL R39, R70.reuse, R46 ;  /* 0x0000002e46277220 */ /* 0x040fe20000400000 */
        /* <DEDUP_REMOVED lines=13> */
[C---:B------:R-:W-:Y:S01]  /*b550*/  FMUL R46, R70.reuse, R53 ;  /* 0x00000035462e7220 */ /* 0x040fe20000400000 */
[--C-:B------:R-:W-:Y:S02]  /*b560*/  HADD2.F32 R120, -RZ, R152.reuse.H0_H0 ;  /* 0x20000098ff787230 */ /* 0x100fe40000004100 */
[C---:B------:R-:W-:Y:S01]  /*b570*/  FMUL R50, R70.reuse, R57 ;  /* 0x0000003946327220 */ /* 0x040fe20000400000 */
[C---:B------:R-:W-:Y:S01]  /*b580*/  FMUL R51, R70.reuse, R58 ;  /* 0x0000003a46337220 */ /* 0x040fe20000400000 */
[C---:B------:R-:W-:Y:S01]  /*b590*/  FMUL R53, R70.reuse, R60 ;  /* 0x0000003c46357220 */ /* 0x040fe20000400000 */
[C---:B------:R-:W-:Y:S01]  /*b5a0*/  FFMA R43, R73.reuse, R116, R43 ;  /* 0x00000074492b7223 */ /* 0x040fe2000000002b */
[----:B------:R-:W-:Y:S02]  /*b5b0*/  HADD2.F32 R121, -RZ, R152.H1_H1 ;  /* 0x30000098ff797230 */ /* 0x000fe40000004100 */
[C---:B------:R-:W-:Y:S01]  /*b5c0*/  FMUL R47, R70.reuse, R54 ;  /* 0x00000036462f7220 */ /* 0x040fe20000400000 */
[C---:B------:R-:W-:Y:S01]  /*b5d0*/  FMUL R57, R70.reuse, R64 ;  /* 0x0000004046397220 */ /* 0x040fe20000400000 */
[C---:B------:R-:W-:Y:S01]  /*b5e0*/  FMUL R58, R70.reuse, R65 ;  /* 0x00000041463a7220 */ /* 0x040fe20000400000 */
[C---:B------:R-:W-:Y:S01]  /*b5f0*/  FMUL R60, R70.reuse, R67 ;  /* 0x00000043463c7220 */ /* 0x040fe20000400000 */
[----:B------:R-:W-:Y:S01]  /*b600*/  FFMA R44, R73, R117, R44 ;  /* 0x00000075492c7223 */ /* 0x000fe2000000002c */
[C---:B------:R-:W-:Y:S01]  /*b610*/  FMUL R48, R70.reuse, R55 ;  /* 0x0000003746307220 */ /* 0x040fe20000400000 */
[----:B------:R-:W-:Y:S01]  /*b620*/  F2FP.SATFINITE.E4M3.F32.PACK_AB_MERGE_C R64, R5, R4, R76 ;  /* 0x000000040540723e */ /* 0x000fe2000480704c */
[----:B------:R-:W-:Y:S01]  /*b630*/  FFMA R45, R73, R118, R45 ;  /* 0x00000076492d7223 */ /* 0x000fe2000000002d */
[----:B------:R-:W-:Y:S01]  /*b640*/  F2FP.SATFINITE.E4M3.F32.PACK_AB_MERGE_C R65, R9, R8, R78 ;  /* 0x000000080941723e */ /* 0x000fe2000480704e */
[----:B------:R-:W-:Y:S01]  /*b650*/  FMUL R49, R70, R56 ;  /* 0x0000003846317220 */ /* 0x000fe20000400000 */
[----:B------:R-:W-:Y:S01]  /*b660*/  F2FP.SATFINITE.E4M3.F32.PACK_AB_MERGE_C R67, R2, R0, R3 ;  /* 0x000000000243723e */ /* 0x000fe20004807003 */
[C---:B------:R-:W-:Y:S01]  /*b670*/  FFMA R46, R73.reuse, R119, R46 ;  /* 0x00000077492e7223 */ /* 0x040fe2000000002e */
[----:B------:R-:W-:Y:S01]  /*b680*/  F2FP.F16.E4M3.UNPACK_B R154, R154.H1 ;  /* 0x0000009aff9a723e */ /* 0x000fe200030006ff */
[--C-:B------:R-:W-:Y:S02]  /*b690*/  HADD2.F32 R124, -RZ, R153.reuse.H0_H0 ;  /* 0x20000099ff7c7230 */ /* 0x100fe40000004100 */
[C---:B------:R-:W-:Y:S01]  /*b6a0*/  FFMA R47, R73.reuse, R120, R47 ;  /* 0x00000078492f7223 */ /* 0x040fe2000000002f */
[----:B------:R1:W-:Y:S01]  /*b6b0*/  STS.128 [R137+UR44+0xa200], R64 ;  /* 0x00a2004089007988 */ /* 0x0003e20008000c2c */
[----:B------:R-:W-:Y:S02]  /*b6c0*/  HADD2.F32 R125, -RZ, R153.H1_H1 ;  /* 0x30000099ff7d7230 */ /* 0x000fe40000004100 */
[C---:B------:R-:W-:Y:S01]  /*b6d0*/  FFMA R48, R73.reuse, R121, R48 ;  /* 0x0000007949307223 */ /* 0x040fe20000000030 */
[C---:B------:R-:W-:Y:S01]  /*b6e0*/  FFMA R49, R73.reuse, R122, R49 ;  /* 0x0000007a49317223 */ /* 0x040fe20000000031 */
[----:B------:R-:W-:Y:S01]  /*b6f0*/  F2FP.F16.E4M3.UNPACK_B R155, R155.H1 ;  /* 0x0000009bff9b723e */ /* 0x000fe200030006ff */
[C---:B------:R-:W-:Y:S01]  /*b700*/  FFMA R50, R73.reuse, R123, R50 ;  /* 0x0000007b49327223 */ /* 0x040fe20000000032 */
[----:B------:R-:W-:Y:S01]  /*b710*/  FMUL R54, R70, R61 ;  /* 0x0000003d46367220 */ /* 0x000fe20000400000 */
[--C-:B------:R-:W-:Y:S01]  /*b720*/  HADD2.F32 R128, -RZ, R154.reuse.H0_H0 ;  /* 0x2000009aff807230 */ /* 0x100fe20000004100 */
[----:B------:R1:W-:Y:S01]  /*b730*/  STS.128 [R178+0xa010], R16 ;  /* 0x00a01010b2007388 */ /* 0x0003e20000000c00 */
[----:B------:R-:W-:Y:S01]  /*b740*/  F2FP.SATFINITE.E4M3.F32.PACK_AB_MERGE_C R35, R36, R35, RZ ;  /* 0x000000232423723e */ /* 0x000fe200048070ff */
[C---:B------:R-:W-:Y:S01]  /*b750*/  FFMA R51, R73.reuse, R124, R51 ;  /* 0x0000007c49337223 */ /* 0x040fe20000000033 */
[----:B------:R-:W-:Y:S01]  /*b760*/  F2FP.SATFINITE.E4M3.F32.PACK_AB_MERGE_C R39, R40, R39, RZ ;  /* 0x000000272827723e */ /* 0x000fe200048070ff */
[----:B------:R-:W-:Y:S02]  /*b770*/  HADD2.F32 R129, -RZ, R154.H1_H1 ;  /* 0x3000009aff817230 */ /* 0x000fe40000004100 */
[C---:B------:R-:W-:Y:S01]  /*b780*/  FMUL R55, R70.reuse, R62 ;  /* 0x0000003e46377220 */ /* 0x040fe20000400000 */
[C---:B------:R-:W-:Y:S01]  /*b790*/  FFMA R52, R73.reuse, R125, R52 ;  /* 0x0000007d49347223 */ /* 0x040fe20000000034 */
[----:B------:R-:W-:Y:S01]  /*b7a0*/  FMUL R56, R70, R63 ;  /* 0x0000003f46387220 */ /* 0x000fe20000400000 */
[C---:B------:R-:W-:Y:S01]  /*b7b0*/  FFMA R53, R73.reuse, R126, R53 ;  /* 0x0000007e49357223 */ /* 0x040fe20000000035 */
[C---:B------:R-:W-:Y:S01]  /*b7c0*/  FFMA R54, R73.reuse, R127, R54 ;  /* 0x0000007f49367223 */ /* 0x040fe20000000036 */
[--C-:B------:R-:W-:Y:S02]  /*b7d0*/  HADD2.F32 R74, -RZ, R155.reuse.H0_H0 ;  /* 0x2000009bff4a7230 */ /* 0x100fe40000004100 */
[C---:B------:R-:W-:Y:S01]  /*b7e0*/  FFMA R55, R73.reuse, R128, R55 ;  /* 0x0000008049377223 */ /* 0x040fe20000000037 */
[----:B------:R-:W-:Y:S02]  /*b7f0*/  HADD2.F32 R131, -RZ, R155.H1_H1 ;  /* 0x3000009bff837230 */ /* 0x000fe40000004100 */
[C---:B------:R-:W-:Y:S01]  /*b800*/  FFMA R56, R73.reuse, R129, R56 ;  /* 0x0000008149387223 */ /* 0x040fe20000000038 */
[----:B------:R-:W-:Y:S01]  /*b810*/  F2FP.SATFINITE.E4M3.F32.PACK_AB_MERGE_C R43, R44, R43, RZ ;  /* 0x0000002b2c2b723e */ /* 0x000fe200048070ff */
[C---:B------:R-:W-:Y:S01]  /*b820*/  FFMA R57, R73.reuse, R72, R57 ;  /* 0x0000004849397223 */ /* 0x040fe20000000039 */
[C---:B------:R-:W-:Y:S01]  /*b830*/  FFMA R58, R73.reuse, R75, R58 ;  /* 0x0000004b493a7223 */ /* 0x040fe2000000003a */
[C---:B------:R-:W-:Y:S01]  /*b840*/  FFMA R59, R73.reuse, R74, R59 ;  /* 0x0000004a493b7223 */ /* 0x040fe2000000003b */
[----:B------:R-:W-:Y:S01]  /*b850*/  F2FP.SATFINITE.E4M3.F32.PACK_AB_MERGE_C R33, R34, R33, R35 ;  /* 0x000000212221723e */ /* 0x000fe20004807023 */
[----:B------:R-:W-:Y:S01]  /*b860*/  FFMA R60, R73, R131, R60 ;  /* 0x00000083493c7223 */ /* 0x000fe2000000003c */
[----:B------:R-:W-:Y:S02]  /*b870*/  F2FP.SATFINITE.E4M3.F32.PACK_AB_MERGE_C R32, R30, R29, R32 ;  /* 0x0000001d1e20723e */ /* 0x000fe40004807020 */
        /* <DEDUP_REMOVED lines=11> */
[----:B------:R-:W-:Y:S03]  /*b930*/  IADD3 R68, PT, PT, R68, 0x1, RZ ;  /* 0x0000000144447810 */ /* 0x000fe60007ffe0ff */
        /* <DEDUP_REMOVED lines=18> */
.L_x_141:
[----:B------:R-:W-:Y:S05]  /*ba60*/  BSYNC.RECONVERGENT B0 ;  /* 0x0000000000007941 */ /* 0x000fea0003800200 */
.L_x_140:
[----:B------:R-:W-:Y:S01]  /*ba70*/  R2UR UR5, R160 ;  /* 0x00000000a00572ca */ /* 0x000fe200000e0000 */
[----:B------:R-:W-:Y:S01]  /*ba80*/  BAR.SYNC.DEFER_BLOCKING 0x1, 0x80 ;  /* 0x0042000000007b1d */ /* 0x000fe20000010000 */
[----:B------:R-:W-:Y:S01]  /*ba90*/  R2UR UR4, R161 ;  /* 0x00000000a10472ca */ /* 0x000fe200000e0000 */
[----:B------:R-:W-:Y:S01]  /*baa0*/  UISETP.NE.AND UP0, UPT, UR46, URZ, UPT ;  /* 0x000000ff2e00728c */ /* 0x000fe2000bf05270 */
[----:B------:R-:W-:Y:S02]  /*bab0*/  ISETP.NE.AND P0, PT, R164, 0x2, PT ;  /* 0x00000002a400780c */ /* 0x000fe40003f05270 */
[----:B------:R-:W-:Y:S02]  /*bac0*/  ISETP.NE.AND P1, PT, R68, 0x2, PT ;  /* 0x000000024400780c */ /* 0x000fe40003f25270 */
[----:B------:R-:W-:Y:S02]  /*bad0*/  SEL R0, RZ, 0x1, P0 ;  /* 0x00000001ff007807 */ /* 0x000fe40000000000 */
[----:B------:R-:W-:Y:S02]  /*bae0*/  SEL R3, RZ, 0x1, P1 ;  /* 0x00000001ff037807 */ /* 0x000fe40000800000 */
[----:B------:R-:W-:Y:S01]  /*baf0*/  LOP3.LUT R169, R169, R0, RZ, 0x3c, !PT ;  /* 0x00000000a9a97212 */ /* 0x000fe200078e3cff */
[----:B------:R-:W-:Y:S01]  /*bb00*/  UIADD3 UR20, UPT, UPT, UR37, UR5, URZ ;  /* 0x0000000525147290 */ /* 0x000fe2000fffe0ff */
[----:B------:R-:W-:Y:S01]  /*bb10*/  LOP3.LUT R170, R170, R3, RZ, 0x3c, !PT ;  /* 0x00000003aaaa7212 */ /* 0x000fe200078e3cff */
[----:B------:R-:W-:Y:S01]  /*bb20*/  UIADD3 UR16, UPT, UPT, UR38, UR4, URZ ;  /* 0x0000000426107290 */ /* 0x000fe2000fffe0ff */
[----:B------:R-:W-:Y:S02]  /*bb30*/  SEL R164, R164, RZ, P0 ;  /* 0x000000ffa4a47207 */ /* 0x000fe40000000000 */
[----:B------:R-:W-:Y:S01]  /*bb40*/  SEL R68, R68, RZ, P1 ;  /* 0x000000ff44447207 */ /* 0x000fe20000800000 */
[----:B------:R-:W-:Y:S01]  /*bb50*/  UMOV UR36, UR59 ;  /* 0x0000003b00247c82 */ /* 0x000fe20008000000 */
[----:B------:R-:W-:Y:S07]  /*bb60*/  BRA.U UP0, `(.L_x_142) ;  /* 0xffffff9900787547 */ /* 0x000fee000b83ffff */
[----:B------:R-:W-:Y:S05]  /*bb70*/  EXIT ;  /* 0x000000000000794d */ /* 0x000fea0003800000 */
.L_x_24:
[----:B--2---:R2:W3:Y:S02]  /*bb80*/  SYNCS.PHASECHK.TRANS64.TRYWAIT P0, [R3+URZ+0xd0], R2 ;  /* 0x0000d002030075a7 */ /* 0x0044e400080011ff */
[----:B---3--:R-:W-:Y:S05]  /*bb90*/  @!P0 NANOSLEEP.SYNCS 0x989680 ;  /* 0x009896800000895d */ /* 0x008fea0003900000 */
[----:B------:R-:W3:Y:S02]  /*bba0*/  @!P0 SYNCS.PHASECHK.TRANS64 P0, [R3+URZ+0xd0], R2 ;  /* 0x0000d002030085a7 */ /* 0x000ee400080010ff */
[----:B---3--:R-:W-:Y:S05]  /*bbb0*/  @!P0 BRA `(.L_x_24) ;  /* 0xfffffffc00f08947 */ /* 0x008fea000383ffff */
[----:B------:R-:W-:Y:S05]  /*bbc0*/  BRA `(.L_x_143) ;  /* 0xffffff5c00847947 */ /* 0x000fea000383ffff */
.L_x_27:
[----:B-1----:R-:W-:-:S07]  /*bbd0*/  MOV R0, UR33 ;  /* 0x0000002100007c02 */ /* 0x002fce0008000f00 */
.L_x_144:
[----:B-1----:R1:W2:Y:S02]  /*bbe0*/  SYNCS.PHASECHK.TRANS64.TRYWAIT P0, [R0+URZ+0x18], R3 ;  /* 0x00001803000075a7 */ /* 0x0022a400080011ff */
[----:B--2---:R-:W-:Y:S05]  /*bbf0*/  @!P0 NANOSLEEP.SYNCS 0x989680 ;  /* 0x009896800000895d */ /* 0x004fea0003900000 */
[----:B------:R-:W2:Y:S02]  /*bc00*/  @!P0 SYNCS.PHASECHK.TRANS64 P0, [R0+URZ+0x18], R3 ;  /* 0x00001803000085a7 */ /* 0x000ea400080010ff */
[----:B--2---:R-:W-:Y:S05]  /*bc10*/  @!P0 BRA `(.L_x_144) ;  /* 0xfffffffc00f08947 */ /* 0x004fea000383ffff */
[----:B------:R-:W-:Y:S05]  /*bc20*/  BRA `(.L_x_26) ;  /* 0xffffff5c00dc7947 */ /* 0x000fea000383ffff */
.L_x_34:
[----:B-1----:R-:W-:-:S07]  /*bc30*/  MOV R0, UR17 ;  /* 0x0000001100007c02 */ /* 0x002fce0008000f00 */
.L_x_145:
[----:B-1----:R1:W2:Y:S02]  /*bc40*/  SYNCS.PHASECHK.TRANS64.TRYWAIT P0, [R0+URZ+0x18], R3 ;  /* 0x00001803000075a7 */ /* 0x0022a400080011ff */
[----:B--2---:R-:W-:Y:S05]  /*bc50*/  @!P0 NANOSLEEP.SYNCS 0x989680 ;  /* 0x009896800000895d */ /* 0x004fea0003900000 */
[----:B------:R-:W2:Y:S02]  /*bc60*/  @!P0 SYNCS.PHASECHK.TRANS64 P0, [R0+URZ+0x18], R3 ;  /* 0x00001803000085a7 */ /* 0x000ea400080010ff */
[----:B--2---:R-:W-:Y:S05]  /*bc70*/  @!P0 BRA `(.L_x_145) ;  /* 0xfffffffc00f08947 */ /* 0x004fea000383ffff */
[----:B------:R-:W-:Y:S05]  /*bc80*/  BRA `(.L_x_33) ;  /* 0xffffff60009c7947 */ /* 0x000fea000383ffff */
.L_x_39:
[----:B-1----:R1:W2:Y:S02]  /*bc90*/  SYNCS.PHASECHK.TRANS64.TRYWAIT P0, [R3+URZ+0x80], R0 ;  /* 0x00008000030075a7 */ /* 0x0022a400080011ff */
[----:B--2---:R-:W-:Y:S05]  /*bca0*/  @!P0 NANOSLEEP.SYNCS 0x989680 ;  /* 0x009896800000895d */ /* 0x004fea0003900000 */
[----:B------:R-:W2:Y:S02]  /*bcb0*/  @!P0 SYNCS.PHASECHK.TRANS64 P0, [R3+URZ+0x80], R0 ;  /* 0x00008000030085a7 */ /* 0x000ea400080010ff */
[----:B--2---:R-:W-:Y:S05]  /*bcc0*/  @!P0 BRA `(.L_x_39) ;  /* 0xfffffffc00f08947 */ /* 0x004fea000383ffff */
[----:B------:R-:W-:Y:S05]  /*bcd0*/  BRA `(.L_x_146) ;  /* 0xffffff6400447947 */ /* 0x000fea000383ffff */
.L_x_43:
[----:B-1----:R-:W-:-:S07]  /*bce0*/  MOV R0, UR4 ;  /* 0x0000000400007c02 */ /* 0x002fce0008000f00 */
.L_x_147:
[----:B-1----:R1:W2:Y:S02]  /*bcf0*/  SYNCS.PHASECHK.TRANS64.TRYWAIT P0, [R0+URZ], R3 ;  /* 0x00000003000075a7 */ /* 0x0022a400080011ff */
[----:B--2---:R-:W-:Y:S05]  /*bd00*/  @!P0 NANOSLEEP.SYNCS 0x989680 ;  /* 0x009896800000895d */ /* 0x004fea0003900000 */
[----:B------:R-:W2:Y:S02]  /*bd10*/  @!P0 SYNCS.PHASECHK.TRANS64 P0, [R0+URZ], R3 ;  /* 0x00000003000085a7 */ /* 0x000ea400080010ff */
[----:B--2---:R-:W-:Y:S05]  /*bd20*/  @!P0 BRA `(.L_x_147) ;  /* 0xfffffffc00f08947 */ /* 0x004fea000383ffff */
[----:B------:R-:W-:Y:S05]  /*bd30*/  BRA `(.L_x_148) ;  /* 0xffffff6800f07947 */ /* 0x000fea000383ffff */
.L_x_44:
[----:B------:R-:W-:-:S07]  /*bd40*/  MOV R0, UR5 ;  /* 0x0000000500007c02 */ /* 0x000fce0008000f00 */
.L_x_149:
[----:B-1----:R1:W2:Y:S02]  /*bd50*/  SYNCS.PHASECHK.TRANS64.TRYWAIT P0, [R0+URZ], R3 ;  /* 0x00000003000075a7 */ /* 0x0022a400080011ff */
[----:B--2---:R-:W-:Y:S05]  /*bd60*/  @!P0 NANOSLEEP.SYNCS 0x989680 ;  /* 0x009896800000895d */ /* 0x004fea0003900000 */
[----:B------:R-:W2:Y:S02]  /*bd70*/  @!P0 SYNCS.PHASECHK.TRANS64 P0, [R0+URZ], R3 ;  /* 0x00000003000085a7 */ /* 0x000ea400080010ff */
[----:B--2---:R-:W-:Y:S05]  /*bd80*/  @!P0 BRA `(.L_x_149) ;  /* 0xfffffffc00f08947 */ /* 0x004fea000383ffff */
[----:B------:R-:W-:Y:S05]  /*bd90*/  BRA `(.L_x_150) ;  /* 0xffffff6800fc7947 */ /* 0x000fea000383ffff */
.L_x_47:
[----:B-1----:R1:W2:Y:S02]  /*bda0*/  SYNCS.PHASECHK.TRANS64.TRYWAIT P0, [R0+URZ+0xc0], R5 ;  /* 0x0000c005000075a7 */ /* 0x0022a400080011ff */
[----:B--2---:R-:W-:Y:S05]  /*bdb0*/  @!P0 NANOSLEEP.SYNCS 0x989680 ;  /* 0x009896800000895d */ /* 0x004fea0003900000 */
[----:B------:R-:W2:Y:S02]  /*bdc0*/  @!P0 SYNCS.PHASECHK.TRANS64 P0, [R0+URZ+0xc0], R5 ;  /* 0x0000c005000085a7 */ /* 0x000ea400080010ff */
[----:B--2---:R-:W-:Y:S05]  /*bdd0*/  @!P0 BRA `(.L_x_47) ;  /* 0xfffffffc00f08947 */ /* 0x004fea000383ffff */
[----:B------:R-:W-:Y:S05]  /*bde0*/  BRA `(.L_x_151) ;  /* 0xffffff6c00587947 */ /* 0x000fea000383ffff */
.L_x_48:
[----:B------:R-:W-:-:S07]  /*bdf0*/  MOV R0, UR4 ;  /* 0x0000000400007c02 */ /* 0x000fce0008000f00 */
.L_x_152:
[----:B-1----:R1:W2:Y:S02]  /*be00*/  SYNCS.PHASECHK.TRANS64.TRYWAIT P0, [R0+URZ+0x90], R7 ;  /* 0x00009007000075a7 */ /* 0x0022a400080011ff */
[----:B--2---:R-:W-:Y:S05]  /*be10*/  @!P0 NANOSLEEP.SYNCS 0x989680 ;  /* 0x009896800000895d */ /* 0x004fea0003900000 */
[----:B------:R-:W2:Y:S02]  /*be20*/  @!P0 SYNCS.PHASECHK.TRANS64 P0, [R0+URZ+0x90], R7 ;  /* 0x00009007000085a7 */ /* 0x000ea400080010ff */
[----:B--2---:R-:W-:Y:S05]  /*be30*/  @!P0 BRA `(.L_x_152) ;  /* 0xfffffffc00f08947 */ /* 0x004fea000383ffff */
[----:B------:R-:W-:Y:S05]  /*be40*/  BRA `(.L_x_153) ;  /* 0xffffff6c00687947 */ /* 0x000fea000383ffff */
.L_x_49:
[----:B-1----:R1:W2:Y:S02]  /*be50*/  SYNCS.PHASECHK.TRANS64.TRYWAIT P1, [R0+URZ+0x80], R5 ;  /* 0x00008005000075a7 */ /* 0x0022a400080211ff */
[----:B--2---:R-:W-:Y:S05]  /*be60*/  @!P1 NANOSLEEP.SYNCS 0x989680 ;  /* 0x009896800000995d */ /* 0x004fea0003900000 */
[----:B------:R-:W2:Y:S02]  /*be70*/  @!P1 SYNCS.PHASECHK.TRANS64 P1, [R0+URZ+0x80], R5 ;  /* 0x00008005000095a7 */ /* 0x000ea400080210ff */
[----:B--2---:R-:W-:Y:S05]  /*be80*/  @!P1 BRA `(.L_x_49) ;  /* 0xfffffffc00f09947 */ /* 0x004fea000383ffff */
[----:B------:R-:W-:Y:S05]  /*be90*/  BRA `(.L_x_154) ;  /* 0xffffff6c00987947 */ /* 0x000fea000383ffff */
.L_x_52:
[----:B------:R-:W-:-:S07]  /*bea0*/  MOV R0, UR4 ;  /* 0x0000000400007c02 */ /* 0x000fce0008000f00 */
.L_x_155:
[----:B-1----:R1:W2:Y:S02]  /*beb0*/  SYNCS.PHASECHK.TRANS64.TRYWAIT P0, [R0+URZ+0x90], R3 ;  /* 0x00009003000075a7 */ /* 0x0022a400080011ff */
[----:B--2---:R-:W-:Y:S05]  /*bec0*/  @!P0 NANOSLEEP.SYNCS 0x989680 ;  /* 0x009896800000895d */ /* 0x004fea0003900000 */
[----:B------:R-:W2:Y:S02]  /*bed0*/  @!P0 SYNCS.PHASECHK.TRANS64 P0, [R0+URZ+0x90], R3 ;  /* 0x00009003000085a7 */ /* 0x000ea400080010ff */
[----:B--2---:R-:W-:Y:S05]  /*bee0*/  @!P0 BRA `(.L_x_155) ;  /* 0xfffffffc00f08947 */ /* 0x004fea000383ffff */
[----:B------:R-:W-:Y:S05]  /*bef0*/  BRA `(.L_x_51) ;  /* 0xffffff6c00ec7947 */ /* 0x000fea000383ffff */
.L_x_61:
[----:B-1----:R-:W-:-:S04]  /*bf00*/  MOV R5, UR5 ;  /* 0x0000000500057c02 */ /* 0x002fc80008000f00 */
[----:B------:R1:W2:Y:S03]  /*bf10*/  SYNCS.PHASECHK.TRANS64.TRYWAIT P0, [R5+URZ+0x8], R6 ;  /* 0x00000806050075a7 */ /* 0x0002a600080011ff */
[----:B--2---:R-:W-:Y:S05]  /*bf20*/  @!P0 NANOSLEEP.SYNCS 0x989680 ;  /* 0x009896800000895d */ /* 0x004fea0003900000 */
[----:B------:R-:W2:Y:S02]  /*bf30*/  @!P0 SYNCS.PHASECHK.TRANS64 P0, [R5+URZ+0x8], R6 ;  /* 0x00000806050085a7 */ /* 0x000ea400080010ff */
[----:B--2---:R-:W-:Y:S05]  /*bf40*/  @!P0 BRA `(.L_x_61) ;  /* 0xfffffffc00ec8947 */ /* 0x004fea000383ffff */
[----:B------:R-:W-:Y:S05]  /*bf50*/  BRA `(.L_x_60) ;  /* 0xffffff7000a07947 */ /* 0x000fea000383ffff */
.L_x_63:
[----:B------:R-:W-:Y:S01]  /*bf60*/  BSSY B0, `(.L_x_156) ;  /* 0x0000006000007945 */ /* 0x000fe20003800000 */
[----:B------:R-:W-:-:S07]  /*bf70*/  MOV R15, 0xffffffff ;  /* 0xffffffff000f7802 */ /* 0x000fce0000000f00 */
[----:B-1---5:R-:W-:Y:S05]  /*bf80*/  WARPSYNC.COLLECTIVE R15, `(.L_x_157) ;  /* 0x000000000f0c7348 */ /* 0x022fea0003c00000 */
[----:B------:R-:W-:Y:S02]  /*bf90*/  ELECT P6, UR79, PT ;  /* 0x00000000004f782f */ /* 0x000fe400038c0000 */
[----:B------:R-:W-:Y:S01]  /*bfa0*/  MOV R14, UR79 ;  /* 0x0000004f000e7c02 */ /* 0x000fe20008000f00 */
[----:B-1---5:R-:W-:Y:S10]  /*bfb0*/  ENDCOLLECTIVE ;  /* 0x000000000000791b */ /* 0x022ff40003800000 */
.L_x_157:
[----:B------:R-:W-:Y:S05]  /*bfc0*/  BSYNC B0 ;  /* 0x0000000000007941 */ /* 0x000fea0003800000 */
.L_x_156:
[----:B------:R-:W-:Y:S01]  /*bfd0*/  PLOP3.LUT P0, PT, P6, PT, PT, 0x80, 0x8 ;  /* 0x000000000008781c */ /* 0x000fe2000370f070 */
[----:B------:R-:W-:-:S12]  /*bfe0*/  BRA `(.L_x_158) ;  /* 0xffffff7000cc7947 */ /* 0x000fd8000383ffff */
.L_x_65:
[----:B-1----:R-:W-:-:S04]  /*bff0*/  MOV R3, UR5 ;  /* 0x0000000500037c02 */ /* 0x002fc80008000f00 */
[----:B------:R1:W2:Y:S03]  /*c000*/  SYNCS.PHASECHK.TRANS64.TRYWAIT P0, [R3+URZ+0x8], R4 ;  /* 0x00000804030075a7 */ /* 0x0002a600080011ff */
[----:B--2---:R-:W-:Y:S05]  /*c010*/  @!P0 NANOSLEEP.SYNCS 0x989680 ;  /* 0x009896800000895d */ /* 0x004fea0003900000 */
[----:B------:R-:W2:Y:S02]  /*c020*/  @!P0 SYNCS.PHASECHK.TRANS64 P0, [R3+URZ+0x8], R4 ;  /* 0x00000804030085a7 */ /* 0x000ea400080010ff */
[----:B--2---:R-:W-:Y:S05]  /*c030*/  @!P0 BRA `(.L_x_65) ;  /* 0xfffffffc00ec8947 */ /* 0x004fea000383ffff */
[----:B------:R-:W-:Y:S05]  /*c040*/  BRA `(.L_x_64) ;  /* 0xffffff7000d07947 */ /* 0x000fea000383ffff */
.L_x_66:
[----:B-1----:R1:W2:Y:S02]  /*c050*/  SYNCS.PHASECHK.TRANS64.TRYWAIT P0, [R0+URZ+0x80], R5 ;  /* 0x00008005000075a7 */ /* 0x0022a400080011ff */
[----:B--2---:R-:W-:Y:S05]  /*c060*/  @!P0 NANOSLEEP.SYNCS 0x989680 ;  /* 0x009896800000895d */ /* 0x004fea0003900000 */
[----:B------:R-:W2:Y:S02]  /*c070*/  @!P0 SYNCS.PHASECHK.TRANS64 P0, [R0+URZ+0x80], R5 ;  /* 0x00008005000085a7 */ /* 0x000ea400080010ff */
[----:B--2---:R-:W-:Y:S05]  /*c080*/  @!P0 BRA `(.L_x_66) ;  /* 0xfffffffc00f08947 */ /* 0x004fea000383ffff */
[----:B------:R-:W-:Y:S05]  /*c090*/  BRA `(.L_x_159) ;  /* 0xffffff7400ac7947 */ /* 0x000fea000383ffff */
.L_x_68:
[----:B------:R-:W-:-:S07]  /*c0a0*/  MOV R0, UR23 ;  /* 0x0000001700007c02 */ /* 0x000fce0008000f00 */
.L_x_160:
[----:B-1----:R1:W2:Y:S02]  /*c0b0*/  SYNCS.PHASECHK.TRANS64.TRYWAIT P0, [R0+URZ+0xb0], R5 ;  /* 0x0000b005000075a7 */ /* 0x0022a400080011ff */
[----:B--2---:R-:W-:Y:S05]  /*c0c0*/  @!P0 NANOSLEEP.SYNCS 0x989680 ;  /* 0x009896800000895d */ /* 0x004fea0003900000 */
[----:B------:R-:W2:Y:S02]  /*c0d0*/  @!P0 SYNCS.PHASECHK.TRANS64 P0, [R0+URZ+0xb0], R5 ;  /* 0x0000b005000085a7 */ /* 0x000ea400080010ff */
[----:B--2---:R-:W-:Y:S05]  /*c0e0*/  @!P0 BRA `(.L_x_160) ;  /* 0xfffffffc00f08947 */ /* 0x004fea000383ffff */
[----:B------:R-:W-:Y:S05]  /*c0f0*/  BRA `(.L_x_161) ;  /* 0xffffff7400f87947 */ /* 0x000fea000383ffff */
.L_x_71:
[----:B------:R-:W-:Y:S07]  /*c100*/  MOV R0, UR5 ;  /* 0x0000000500007c02 */ /* 0x000fee0008000f00 */
.L_x_162:
[----:B-1----:R1:W2:Y:S02]  /*c110*/  SYNCS.PHASECHK.TRANS64.TRYWAIT P0, [R0+URZ], R5 ;  /* 0x00000005000075a7 */ /* 0x0022a400080011ff */
[----:B--2---:R-:W-:Y:S05]  /*c120*/  @!P0 NANOSLEEP.SYNCS 0x989680 ;  /* 0x009896800000895d */ /* 0x004fea0003900000 */
[----:B------:R-:W2:Y:S02]  /*c130*/  @!P0 SYNCS.PHASECHK.TRANS64 P0, [R0+URZ], R5 ;  /* 0x00000005000085a7 */ /* 0x000ea400080010ff */
[----:B--2---:R-:W-:Y:S05]  /*c140*/  @!P0 BRA `(.L_x_162) ;  /* 0xfffffffc00f08947 */ /* 0x004fea000383ffff */
[----:B------:R-:W-:Y:S05]  /*c150*/  BRA `(.L_x_70) ;  /* 0xffffff78000c7947 */ /* 0x000fea000383ffff */
.L_x_75:
[----:B-1----:R-:W-:-:S07]  /*c160*/  MOV R0, UR4 ;  /* 0x0000000400007c02 */ /* 0x002fce0008000f00 */
.L_x_163:
[----:B-1----:R1:W2:Y:S02]  /*c170*/  SYNCS.PHASECHK.TRANS64.TRYWAIT P0, [R0+URZ], R3 ;  /* 0x00000003000075a7 */ /* 0x0022a400080011ff */
[----:B--2---:R-:W-:Y:S05]  /*c180*/  @!P0 NANOSLEEP.SYNCS 0x989680 ;  /* 0x009896800000895d */ /* 0x004fea0003900000 */
[----:B------:R-:W2:Y:S02]  /*c190*/  @!P0 SYNCS.PHASECHK.TRANS64 P0, [R0+URZ], R3 ;  /* 0x00000003000085a7 */ /* 0x000ea400080010ff */
[----:B--2---:R-:W-:Y:S05]  /*c1a0*/  @!P0 BRA `(.L_x_163) ;  /* 0xfffffffc00f08947 */ /* 0x004fea000383ffff */
[----:B------:R-:W-:Y:S05]  /*c1b0*/  BRA `(.L_x_164) ;  /* 0xffffff7800d87947 */ /* 0x000fea000383ffff */
.L_x_78:
[----:B------:R-:W-:-:S07]  /*c1c0*/  MOV R0, UR17 ;  /* 0x0000001100007c02 */ /* 0x000fce0008000f00 */
.L_x_165:
[----:B-1----:R1:W2:Y:S02]  /*c1d0*/  SYNCS.PHASECHK.TRANS64.TRYWAIT P1, [R0+URZ+0xe0], R3 ;  /* 0x0000e003000075a7 */ /* 0x0022a400080211ff */
[----:B--2---:R-:W-:Y:S05]  /*c1e0*/  @!P1 NANOSLEEP.SYNCS 0x989680 ;  /* 0x009896800000995d */ /* 0x004fea0003900000 */
[----:B------:R-:W2:Y:S02]  /*c1f0*/  @!P1 SYNCS.PHASECHK.TRANS64 P1, [R0+URZ+0xe0], R3 ;  /* 0x0000e003000095a7 */ /* 0x000ea400080210ff */
[----:B--2---:R-:W-:Y:S05]  /*c200*/  @!P1 BRA `(.L_x_165) ;  /* 0xfffffffc00f09947 */ /* 0x004fea000383ffff */
[----:B------:R-:W-:Y:S05]  /*c210*/  BRA `(.L_x_166) ;  /* 0xffffff7c00247947 */ /* 0x000fea000383ffff */
.L_x_83:
[----:B--2---:R2:W3:Y:S02]  /*c220*/  SYNCS.PHASECHK.TRANS64.TRYWAIT P0, [R12+URZ+0x80], R9 ;  /* 0x000080090c0075a7 */ /* 0x0044e400080011ff */
[----:B---3--:R-:W-:Y:S05]  /*c230*/  @!P0 NANOSLEEP.SYNCS 0x989680 ;  /* 0x009896800000895d */ /* 0x008fea0003900000 */
[----:B------:R-:W3:Y:S02]  /*c240*/  @!P0 SYNCS.PHASECHK.TRANS64 P0, [R12+URZ+0x80], R9 ;  /* 0x000080090c0085a7 */ /* 0x000ee400080010ff */
[----:B---3--:R-:W-:Y:S05]  /*c250*/  @!P0 BRA `(.L_x_83) ;  /* 0xfffffffc00f08947 */ /* 0x008fea000383ffff */
[----:B------:R-:W-:Y:S05]  /*c260*/  BRA `(.L_x_167) ;  /* 0xffffff80004c7947 */ /* 0x000fea000383ffff */
.L_x_86:
[----:B------:R-:W-:Y:S07]  /*c270*/  MOV R0, UR21 ;  /* 0x0000001500007c02 */ /* 0x000fee0008000f00 */
.L_x_168:
[----:B--2---:R2:W3:Y:S02]  /*c280*/  SYNCS.PHASECHK.TRANS64.TRYWAIT P2, [R0+URZ+0x78], R11 ;  /* 0x0000780b000075a7 */ /* 0x0044e400080411ff */
[----:B---3--:R-:W-:Y:S05]  /*c290*/  @!P2 NANOSLEEP.SYNCS 0x989680 ;  /* 0x009896800000a95d */ /* 0x008fea0003900000 */
[----:B------:R-:W3:Y:S02]  /*c2a0*/  @!P2 SYNCS.PHASECHK.TRANS64 P2, [R0+URZ+0x78], R11 ;  /* 0x0000780b0000a5a7 */ /* 0x000ee400080410ff */
[----:B---3--:R-:W-:Y:S05]  /*c2b0*/  @!P2 BRA `(.L_x_168) ;  /* 0xfffffffc00f0a947 */ /* 0x008fea000383ffff */
[----:B------:R-:W-:Y:S05]  /*c2c0*/  BRA `(.L_x_85) ;  /* 0xffffff8400b47947 */ /* 0x000fea000383ffff */
.L_x_89:
[----:B--2---:R-:W-:Y:S07]  /*c2d0*/  MOV R0, UR21 ;  /* 0x0000001500007c02 */ /* 0x004fee0008000f00 */
.L_x_169:
[----:B--2---:R2:W3:Y:S02]  /*c2e0*/  SYNCS.PHASECHK.TRANS64.TRYWAIT P0, [R0+URZ+0x50], R9 ;  /* 0x00005009000075a7 */ /* 0x0044e400080011ff */
[----:B---3--:R-:W-:Y:S05]  /*c2f0*/  @!P0 NANOSLEEP.SYNCS 0x989680 ;  /* 0x009896800000895d */ /* 0x008fea0003900000 */
[----:B------:R-:W3:Y:S02]  /*c300*/  @!P0 SYNCS.PHASECHK.TRANS64 P0, [R0+URZ+0x50], R9 ;  /* 0x00005009000085a7 */ /* 0x000ee400080010ff */
[----:B---3--:R-:W-:Y:S05]  /*c310*/  @!P0 BRA `(.L_x_169) ;  /* 0xfffffffc00f08947 */ /* 0x008fea000383ffff */
[----:B------:R-:W-:Y:S05]  /*c320*/  BRA `(.L_x_170) ;  /* 0xffffff8800107947 */ /* 0x000fea000383ffff */
.L_x_90:
[----:B------:R-:W-:Y:S07]  /*c330*/  MOV R0, UR21 ;  /* 0x0000001500007c02 */ /* 0x000fee0008000f00 */
.L_x_171:
[----:B--2---:R2:W3:Y:S02]  /*c340*/  SYNCS.PHASECHK.TRANS64.TRYWAIT P0, [R0+URZ+0x58], R9 ;  /* 0x00005809000075a7 */ /* 0x0044e400080011ff */
[----:B---3--:R-:W-:Y:S05]  /*c350*/  @!P0 NANOSLEEP.SYNCS 0x989680 ;  /* 0x009896800000895d */ /* 0x008fea0003900000 */
[----:B------:R-:W3:Y:S02]  /*c360*/  @!P0 SYNCS.PHASECHK.TRANS64 P0, [R0+URZ+0x58], R9 ;  /* 0x00005809000085a7 */ /* 0x000ee400080010ff */
[----:B---3--:R-:W-:Y:S05]  /*c370*/  @!P0 BRA `(.L_x_171) ;  /* 0xfffffffc00f08947 */ /* 0x008fea000383ffff */
[----:B------:R-:W-:Y:S05]  /*c380*/  BRA `(.L_x_172) ;  /* 0xffffff88004c7947 */ /* 0x000fea000383ffff */
.L_x_91:
[----:B------:R-:W-:Y:S07]  /*c390*/  MOV R0, UR21 ;  /* 0x0000001500007c02 */ /* 0x000fee0008000f00 */
.L_x_173:
[----:B--2---:R2:W3:Y:S02]  /*c3a0*/  SYNCS.PHASECHK.TRANS64.TRYWAIT P0, [R0+URZ+0x60], R9 ;  /* 0x00006009000075a7 */ /* 0x0044e400080011ff */
[----:B---3--:R-:W-:Y:S05]  /*c3b0*/  @!P0 NANOSLEEP.SYNCS 0x989680 ;  /* 0x009896800000895d */ /* 0x008fea0003900000 */
[----:B------:R-:W3:Y:S02]  /*c3c0*/  @!P0 SYNCS.PHASECHK.TRANS64 P0, [R0+URZ+0x60], R9 ;  /* 0x00006009000085a7 */ /* 0x000ee400080010ff */
[----:B---3--:R-:W-:Y:S05]  /*c3d0*/  @!P0 BRA `(.L_x_173) ;  /* 0xfffffffc00f08947 */ /* 0x008fea000383ffff */
[----:B------:R-:W-:Y:S05]  /*c3e0*/  BRA `(.L_x_174) ;  /* 0xffffff8800947947 */ /* 0x000fea000383ffff */
.L_x_92:
[----:B------:R-:W-:Y:S07]  /*c3f0*/  MOV R0, UR21 ;  /* 0x0000001500007c02 */ /* 0x000fee0008000f00 */
.L_x_175:
[----:B--2---:R2:W3:Y:S02]  /*c400*/  SYNCS.PHASECHK.TRANS64.TRYWAIT P0, [R0+URZ+0x68], R9 ;  /* 0x00006809000075a7 */ /* 0x0044e400080011ff */
[----:B---3--:R-:W-:Y:S05]  /*c410*/  @!P0 NANOSLEEP.SYNCS 0x989680 ;  /* 0x009896800000895d */ /* 0x008fea0003900000 */
[----:B------:R-:W3:Y:S02]  /*c420*/  @!P0 SYNCS.PHASECHK.TRANS64 P0, [R0+URZ+0x68], R9 ;  /* 0x00006809000085a7 */ /* 0x000ee400080010ff */
[----:B---3--:R-:W-:Y:S05]  /*c430*/  @!P0 BRA `(.L_x_175) ;  /* 0xfffffffc00f08947 */ /* 0x008fea000383ffff */
[----:B------:R-:W-:Y:S05]  /*c440*/  BRA `(.L_x_176) ;  /* 0xffffff8800d87947 */ /* 0x000fea000383ffff */
.L_x_94:
[----:B------:R-:W-:-:S07]  /*c450*/  MOV R0, UR21 ;  /* 0x0000001500007c02 */ /* 0x000fce0008000f00 */
.L_x_177:
[----:B---3--:R3:W4:Y:S02]  /*c460*/  SYNCS.PHASECHK.TRANS64.TRYWAIT P0, [R0+URZ+0x50], R3 ;  /* 0x00005003000075a7 */ /* 0x00872400080011ff */
[----:B----4-:R-:W-:Y:S05]  /*c470*/  @!P0 NANOSLEEP.SYNCS 0x989680 ;  /* 0x009896800000895d */ /* 0x010fea0003900000 */
[----:B------:R-:W4:Y:S02]  /*c480*/  @!P0 SYNCS.PHASECHK.TRANS64 P0, [R0+URZ+0x50], R3 ;  /* 0x00005003000085a7 */ /* 0x000f2400080010ff */
[----:B----4-:R-:W-:Y:S05]  /*c490*/  @!P0 BRA `(.L_x_177) ;  /* 0xfffffffc00f08947 */ /* 0x010fea000383ffff */
[----:B------:R-:W-:Y:S05]  /*c4a0*/  BRA `(.L_x_178) ;  /* 0xffffff8c00507947 */ /* 0x000fea000383ffff */
.L_x_95:
[----:B---3--:R-:W-:-:S07]  /*c4b0*/  MOV R0, UR21 ;  /* 0x0000001500007c02 */ /* 0x008fce0008000f00 */
.L_x_179:
[----:B---3--:R3:W4:Y:S02]  /*c4c0*/  SYNCS.PHASECHK.TRANS64.TRYWAIT P0, [R0+URZ+0x58], R3 ;  /* 0x00005803000075a7 */ /* 0x00872400080011ff */
[----:B----4-:R-:W-:Y:S05]  /*c4d0*/  @!P0 NANOSLEEP.SYNCS 0x989680 ;  /* 0x009896800000895d */ /* 0x010fea0003900000 */
[----:B------:R-:W4:Y:S02]  /*c4e0*/  @!P0 SYNCS.PHASECHK.TRANS64 P0, [R0+URZ+0x58], R3 ;  /* 0x00005803000085a7 */ /* 0x000f2400080010ff */
[----:B----4-:R-:W-:Y:S05]  /*c4f0*/  @!P0 BRA `(.L_x_179) ;  /* 0xfffffffc00f08947 */ /* 0x010fea000383ffff */
[----:B------:R-:W-:Y:S05]  /*c500*/  BRA `(.L_x_180) ;  /* 0xffffff8c00407947 */ /* 0x000fea000383ffff */
.L_x_96:
[----:B---3--:R-:W-:-:S07]  /*c510*/  MOV R0, UR21 ;  /* 0x0000001500007c02 */ /* 0x008fce0008000f00 */
.L_x_181:
[----:B---3--:R3:W4:Y:S02]  /*c520*/  SYNCS.PHASECHK.TRANS64.TRYWAIT P0, [R0+URZ+0x60], R3 ;  /* 0x00006003000075a7 */ /* 0x00872400080011ff */
[----:B----4-:R-:W-:Y:S05]  /*c530*/  @!P0 NANOSLEEP.SYNCS 0x989680 ;  /* 0x009896800000895d */ /* 0x010fea0003900000 */
[----:B------:R-:W4:Y:S02]  /*c540*/  @!P0 SYNCS.PHASECHK.TRANS64 P0, [R0+URZ+0x60], R3 ;  /* 0x00006003000085a7 */ /* 0x000f2400080010ff */
[----:B----4-:R-:W-:Y:S05]  /*c550*/  @!P0 BRA `(.L_x_181) ;  /* 0xfffffffc00f08947 */ /* 0x010fea000383ffff */
[----:B------:R-:W-:Y:S05]  /*c560*/  BRA `(.L_x_182) ;  /* 0xffffff8c00307947 */ /* 0x000fea000383ffff */
.L_x_98:
[----:B-1----:R1:W2:Y:S02]  /*c570*/  SYNCS.PHASECHK.TRANS64.TRYWAIT P0, [R3+URZ+0x80], R0 ;  /* 0x00008000030075a7 */ /* 0x0022a400080011ff */
[----:B--2---:R-:W-:Y:S05]  /*c580*/  @!P0 NANOSLEEP.SYNCS 0x989680 ;  /* 0x009896800000895d */ /* 0x004fea0003900000 */
[----:B------:R-:W2:Y:S02]  /*c590*/  @!P0 SYNCS.PHASECHK.TRANS64 P0, [R3+URZ+0x80], R0 ;  /* 0x00008000030085a7 */ /* 0x000ea400080010ff */
[----:B--2---:R-:W-:Y:S05]  /*c5a0*/  @!P0 BRA `(.L_x_98) ;  /* 0xfffffffc00f08947 */ /* 0x004fea000383ffff */
[----:B------:R-:W-:Y:S05]  /*c5b0*/  BRA `(.L_x_183) ;  /* 0xffffff8c00f87947 */ /* 0x000fea000383ffff */
.L_x_109:
[----:B-1----:R1:W2:Y:S02]  /*c5c0*/  SYNCS.PHASECHK.TRANS64.TRYWAIT P1, [R3+URZ+0x30], R0 ;  /* 0x00003000030075a7 */ /* 0x0022a400080211ff */
[----:B--2---:R-:W-:Y:S05]  /*c5d0*/  @!P1 NANOSLEEP.SYNCS 0x989680 ;  /* 0x009896800000995d */ /* 0x004fea0003900000 */
[----:B------:R-:W2:Y:S02]  /*c5e0*/  @!P1 SYNCS.PHASECHK.TRANS64 P1, [R3+URZ+0x30], R0 ;  /* 0x00003000030095a7 */ /* 0x000ea400080210ff */
[----:B--2---:R-:W-:Y:S05]  /*c5f0*/  @!P1 BRA `(.L_x_109) ;  /* 0xfffffffc00f09947 */ /* 0x004fea000383ffff */
[----:B------:R-:W-:Y:S05]  /*c600*/  BRA `(.L_x_108) ;  /* 0xffffff9c00787947 */ /* 0x000fea000383ffff */
.L_x_111:
[----:B--2---:R2:W4:Y:S02]  /*c610*/  SYNCS.PHASECHK.TRANS64.TRYWAIT P0, [R163+URZ+0xa0], R2 ;  /* 0x0000a002a30075a7 */ /* 0x00452400080011ff */
[----:B----4-:R-:W-:Y:S05]  /*c620*/  @!P0 NANOSLEEP.SYNCS 0x989680 ;  /* 0x009896800000895d */ /* 0x010fea0003900000 */
[----:B------:R-:W4:Y:S02]  /*c630*/  @!P0 SYNCS.PHASECHK.TRANS64 P0, [R163+URZ+0xa0], R2 ;  /* 0x0000a002a30085a7 */ /* 0x000f2400080010ff */
[----:B----4-:R-:W-:Y:S05]  /*c640*/  @!P0 BRA `(.L_x_111) ;  /* 0xfffffffc00f08947 */ /* 0x010fea000383ffff */
[----:B------:R-:W-:Y:S05]  /*c650*/  BRA `(.L_x_110) ;  /* 0xffffff9c00d47947 */ /* 0x000fea000383ffff */
.L_x_120:
[----:B--2---:R2:W3:Y:S02]  /*c660*/  SYNCS.PHASECHK.TRANS64.TRYWAIT P0, [R191+URZ+0x30], R0 ;  /* 0x00003000bf0075a7 */ /* 0x0044e400080011ff */
[----:B---3--:R-:W-:Y:S05]  /*c670*/  @!P0 NANOSLEEP.SYNCS 0x989680 ;  /* 0x009896800000895d */ /* 0x008fea0003900000 */
[----:B------:R-:W3:Y:S02]  /*c680*/  @!P0 SYNCS.PHASECHK.TRANS64 P0, [R191+URZ+0x30], R0 ;  /* 0x00003000bf0085a7 */ /* 0x000ee400080010ff */
[----:B---3--:R-:W-:Y:S05]  /*c690*/  @!P0 BRA `(.L_x_120) ;  /* 0xfffffffc00f08947 */ /* 0x008fea000383ffff */
[----:B------:R-:W-:Y:S05]  /*c6a0*/  BRA `(.L_x_119) ;  /* 0xffffffb000e07947 */ /* 0x000fea000383ffff */
.L_x_129:
[----:B--2---:R2:W3:Y:S02]  /*c6b0*/  SYNCS.PHASECHK.TRANS64.TRYWAIT P0, [R0+URZ+0x30], R7 ;  /* 0x00003007000075a7 */ /* 0x0044e400080011ff */
[----:B---3--:R-:W-:Y:S05]  /*c6c0*/  @!P0 NANOSLEEP.SYNCS 0x989680 ;  /* 0x009896800000895d */ /* 0x008fea0003900000 */
[----:B------:R-:W3:Y:S02]  /*c6d0*/  @!P0 SYNCS.PHASECHK.TRANS64 P0, [R0+URZ+0x30], R7 ;  /* 0x00003007000085a7 */ /* 0x000ee400080010ff */
[----:B---3--:R-:W-:Y:S05]  /*c6e0*/  @!P0 BRA `(.L_x_129) ;  /* 0xfffffffc00f08947 */ /* 0x008fea000383ffff */
[----:B------:R-:W-:Y:S05]  /*c6f0*/  BRA `(.L_x_128) ;  /* 0xffffffc800387947 */ /* 0x000fea000383ffff */
.L_x_138:
[----:B--2---:R2:W3:Y:S02]  /*c700*/  SYNCS.PHASECHK.TRANS64.TRYWAIT P0, [R0+URZ+0x30], R5 ;  /* 0x00003005000075a7 */ /* 0x0044e400080011ff */
[----:B---3--:R-:W-:Y:S05]  /*c710*/  @!P0 NANOSLEEP.SYNCS 0x989680 ;  /* 0x009896800000895d */ /* 0x008fea0003900000 */
[----:B------:R-:W3:Y:S02]  /*c720*/  @!P0 SYNCS.PHASECHK.TRANS64 P0, [R0+URZ+0x30], R5 ;  /* 0x00003005000085a7 */ /* 0x000ee400080010ff */
[----:B---3--:R-:W-:Y:S05]  /*c730*/  @!P0 BRA `(.L_x_138) ;  /* 0xfffffffc00f08947 */ /* 0x008fea000383ffff */
[----:B------:R-:W-:Y:S05]  /*c740*/  BRA `(.L_x_137) ;  /* 0xffffffdc009c7947 */ /* 0x000fea000383ffff */
        .weak           $__internal_0_$__cuda_sm10x_tcgen05_guardrail_trap_col_being_dealloced_not_returned_by_alloc
        .type           $__internal_0_$__cuda_sm10x_tcgen05_guardrail_trap_col_being_dealloced_not_returned_by_alloc,@function
        .size           $__internal_0_$__cuda_sm10x_tcgen05_guardrail_trap_col_being_dealloced_not_returned_by_alloc,($__internal_1_$__cuda_sm10x_tcgen05_guardrail_trap_phase_invalid_during_alloc - $__internal_0_$__cuda_sm10x_tcgen05_guardrail_trap_col_being_dealloced_not_returned_by_alloc)
$__internal_0_$__cuda_sm10x_tcgen05_guardrail_trap_col_being_dealloced_not_returned_by_alloc:
[----:B------:R-:W-:Y:S05]  /*c750*/  BPT.TRAP 0x1 ;  /* 0x000000040000795c */ /* 0x000fea0000300000 */
[----:B------:R-:W-:-:S04]  /*c760*/  HFMA2 R3, -RZ, RZ, 0, 0 ;  /* 0x00000000ff037431 */ /* 0x000fc800000001ff */
[----:B------:R-:W-:Y:S05]  /*c770*/  RET.REL.NODEC R2 `(_ZN7cutlass13device_kernelINS_4gemm6kernel13GemmUniversalIN4cute5tupleIJiiiiEEENS1_10collective13CollectiveMmaINS1_35MainloopSm100TmaUmmaWarpSpecializedILi3ELi2ELi2ENS5_IJNS4_1CILi2EEESB_NSA_ILi1EEEEEEEENS5_IJNSA_ILi256EEESF_NSA_ILi64EEEEEENS_12float_e4m3_tENS5_IJlSC_lEEESI_SJ_NS4_8TiledMMAINS4_8MMA_AtomIJNS4_10MMA_TraitsINS4_25SM100_MMA_F8F6F4_2x1SM_SSEJSI_SI_fSF_SF_NS4_17integral_constantINS4_4UMMA5MajorELSQ_0EEESR_NSO_INSP_7ScaleInELSS_0EEEST_EEEEEENS4_6LayoutINS5_IJSC_SC_SC_EEENS5_IJNSA_ILi0EEESY_SY_EEEEENS5_IJNS4_10UnderscoreES11_S11_EEEEENS4_28SM100_TMA_2SM_LOAD_MULTICASTENS4_14ComposedLayoutINS4_7SwizzleILi2ELi4ELi3EEENS4_18smem_ptr_flag_bitsILi8EEENSW_INS5_IJNSA_ILi8EEESG_EEENS5_IJSG_SC_EEEEEEEvNS4_8identityENS4_18SM100_TMA_2SM_LOADES1E_vS1F_EENS_8epilogue10collective18CollectiveEpilogueINS1I_23Sm100TmaWarpSpecializedILi4ELi2ELi64ELb0ELb0EEEJNS5_IJNSA_ILi128EEESF_SG_EEENS5_IJNSW_IS1N_SC_EENSW_ISG_SC_EEEEESI_SJ_SI_SJ_NS1I_6fusion15FusionCallbacksIS1M_NS1S_17LinearCombinationISI_fSI_fLNS_15FloatRoundStyleE2EEES1O_S1R_JEEENS4_5SM1004TMEM4LOAD26SM100_TMEM_LOAD_32dp32b64xENS4_13SM90_TMA_LOADES1E_NS4_39AutoVectorizingCopyWithAssumedAlignmentILi128EEENS4_14SM90_TMA_STOREES1E_S24_S24_EEEvvEEEEvNT_6ParamsE) ;  /* 0xffffff3802207950 */ /* 0x000fea0003c3ffff */
        .weak           $__internal_1_$__cuda_sm10x_tcgen05_guardrail_trap_phase_invalid_during_alloc
        .type           $__internal_1_$__cuda_sm10x_tcgen05_guardrail_trap_phase_invalid_during_alloc,@function
        .size           $__internal_1_$__cuda_sm10x_tcgen05_guardrail_trap_phase_invalid_during_alloc,($__internal_2_$__cuda_sm10x_tcgen05_guardrail_trap_unallocated_columns_being_dealloced - $__internal_1_$__cuda_sm10x_tcgen05_guardrail_trap_phase_invalid_during_alloc)
$__internal_1_$__cuda_sm10x_tcgen05_guardrail_trap_phase_invalid_during_alloc:
[----:B------:R-:W-:Y:S05]  /*c780*/  BPT.TRAP 0x1 ;  /* 0x000000040000795c */ /* 0x000fea0000300000 */
[----:B------:R-:W-:-:S04]  /*c790*/  MOV R5, 0x0 ;  /* 0x0000000000057802 */ /* 0x000fc80000000f00 */
[----:B------:R-:W-:Y:S05]  /*c7a0*/  RET.REL.NODEC R4 `(_ZN7cutlass13device_kernelINS_4gemm6kernel13GemmUniversalIN4cute5tupleIJiiiiEEENS1_10collective13CollectiveMmaINS1_35MainloopSm100TmaUmmaWarpSpecializedILi3ELi2ELi2ENS5_IJNS4_1CILi2EEESB_NSA_ILi1EEEEEEEENS5_IJNSA_ILi256EEESF_NSA_ILi64EEEEEENS_12float_e4m3_tENS5_IJlSC_lEEESI_SJ_NS4_8TiledMMAINS4_8MMA_AtomIJNS4_10MMA_TraitsINS4_25SM100_MMA_F8F6F4_2x1SM_SSEJSI_SI_fSF_SF_NS4_17integral_constantINS4_4UMMA5MajorELSQ_0EEESR_NSO_INSP_7ScaleInELSS_0EEEST_EEEEEENS4_6LayoutINS5_IJSC_SC_SC_EEENS5_IJNSA_ILi0EEESY_SY_EEEEENS5_IJNS4_10UnderscoreES11_S11_EEEEENS4_28SM100_TMA_2SM_LOAD_MULTICASTENS4_14ComposedLayoutINS4_7SwizzleILi2ELi4ELi3EEENS4_18smem_ptr_flag_bitsILi8EEENSW_INS5_IJNSA_ILi8EEESG_EEENS5_IJSG_SC_EEEEEEEvNS4_8identityENS4_18SM100_TMA_2SM_LOADES1E_vS1F_EENS_8epilogue10collective18CollectiveEpilogueINS1I_23Sm100TmaWarpSpecializedILi4ELi2ELi64ELb0ELb0EEEJNS5_IJNSA_ILi128EEESF_SG_EEENS5_IJNSW_IS1N_SC_EENSW_ISG_SC_EEEEESI_SJ_SI_SJ_NS1I_6fusion15FusionCallbacksIS1M_NS1S_17LinearCombinationISI_fSI_fLNS_15FloatRoundStyleE2EEES1O_S1R_JEEENS4_5SM1004TMEM4LOAD26SM100_TMEM_LOAD_32dp32b64xENS4_13SM90_TMA_LOADES1E_NS4_39AutoVectorizingCopyWithAssumedAlignmentILi128EEENS4_14SM90_TMA_STOREES1E_S24_S24_EEEvvEEEEvNT_6ParamsE) ;  /* 0xffffff3804147950 */ /* 0x000fea0003c3ffff */
        .weak           $__internal_2_$__cuda_sm10x_tcgen05_guardrail_trap_unallocated_columns_being_dealloced
        .type           $__internal_2_$__cuda_sm10x_tcgen05_guardrail_trap_unallocated_columns_being_dealloced,@function
        .size           $__internal_2_$__cuda_sm10x_tcgen05_guardrail_trap_unallocated_columns_being_dealloced,(.L_x_185 - $__internal_2_$__cuda_sm10x_tcgen05_guardrail_trap_unallocated_columns_being_dealloced)
$__internal_2_$__cuda_sm10x_tcgen05_guardrail_trap_unallocated_columns_being_dealloced:
[----:B------:R-:W-:Y:S05]  /*c7b0*/  BPT.TRAP 0x1 ;  /* 0x000000040000795c */ /* 0x000fea0000300000 */
[----:B------:R-:W-:-:S04]  /*c7c0*/  HFMA2 R3, -RZ, RZ, 0, 0 ;  /* 0x00000000ff037431 */ /* 0x000fc800000001ff */
[----:B------:R-:W-:Y:S05]  /*c7d0*/  RET.REL.NODEC R2 `(_ZN7cutlass13device_kernelINS_4gemm6kernel13GemmUniversalIN4cute5tupleIJiiiiEEENS1_10collective13CollectiveMmaINS1_35MainloopSm100TmaUmmaWarpSpecializedILi3ELi2ELi2ENS5_IJNS4_1CILi2EEESB_NSA_ILi1EEEEEEEENS5_IJNSA_ILi256EEESF_NSA_ILi64EEEEEENS_12float_e4m3_tENS5_IJlSC_lEEESI_SJ_NS4_8TiledMMAINS4_8MMA_AtomIJNS4_10MMA_TraitsINS4_25SM100_MMA_F8F6F4_2x1SM_SSEJSI_SI_fSF_SF_NS4_17integral_constantINS4_4UMMA5MajorELSQ_0EEESR_NSO_INSP_7ScaleInELSS_0EEEST_EEEEEENS4_6LayoutINS5_IJSC_SC_SC_EEENS5_IJNSA_ILi0EEESY_SY_EEEEENS5_IJNS4_10UnderscoreES11_S11_EEEEENS4_28SM100_TMA_2SM_LOAD_MULTICASTENS4_14ComposedLayoutINS4_7SwizzleILi2ELi4ELi3EEENS4_18smem_ptr_flag_bitsILi8EEENSW_INS5_IJNSA_ILi8EEESG_EEENS5_IJSG_SC_EEEEEEEvNS4_8identityENS4_18SM100_TMA_2SM_LOADES1E_vS1F_EENS_8epilogue10collective18CollectiveEpilogueINS1I_23Sm100TmaWarpSpecializedILi4ELi2ELi64ELb0ELb0EEEJNS5_IJNSA_ILi128EEESF_SG_EEENS5_IJNSW_IS1N_SC_EENSW_ISG_SC_EEEEESI_SJ_SI_SJ_NS1I_6fusion15FusionCallbacksIS1M_NS1S_17LinearCombinationISI_fSI_fLNS_15FloatRoundStyleE2EEES1O_S1R_JEEENS4_5SM1004TMEM4LOAD26SM100_TMEM_LOAD_32dp32b64xENS4_13SM90_TMA_LOADES1E_NS4_39AutoVectorizingCopyWithAssumedAlignmentILi128EEENS4_14SM90_TMA_STOREES1E_S24_S24_EEEvvEEEEvNT_6ParamsE) ;  /* 0xffffff3802087950 */ /* 0x000fea0003c3ffff */
.L_x_184:
[----:B------:R-:W-:-:S00]  /*c7e0*/  BRA `(.L_x_184) ;  /* 0xfffffffc00fc7947 */ /* 0x000fc0000383ffff */
[----:B------:R-:W-:-:S00]  /*c7f0*/  NOP ;  /* 0x0000000000007918 */ /* 0x000fc00000000000 */
        /* <DEDUP_REMOVED lines=8> */
.L_x_185:


//--------------------- .nv.global.init           --------------------------
	.section	.nv.global.init,"aw",@progbits
.nv.global.init:
	.type		$str$27,@object
	.size		$str$27,($str$28 - $str$27)
$str$27:
        /*0000*/ 	.byte	0x28, 0x61, 0x64, 0x64, 0x72, 0x65, 0x73, 0x73, 0x20, 0x26, 0x20, 0x6d, 0x61, 0x73, 0x6b, 0x29
        /*0010*/ 	.byte	0x20, 0x3d, 0x3d, 0x20, 0x30, 0x00
	.type		$str$28,@object
	.size		$str$28,($str$26 - $str$28)
$str$28:
        /*0016*/ 	.byte	0x2f, 0x74, 0x6d, 0x70, 0x2f, 0x63, 0x75, 0x74, 0x6c, 0x61, 0x73, 0x73, 0x5f, 0x73, 0x77, 0x65
        /*0026*/ 	.byte	0x65, 0x70, 0x5f, 0x73, 0x72, 0x63, 0x2f, 0x69, 0x6e, 0x63, 0x6c, 0x75, 0x64, 0x65, 0x2f, 0x63
        /*0036*/ 	.byte	0x75, 0x74, 0x65, 0x2f, 0x70, 0x6f, 0x69, 0x6e, 0x74, 0x65, 0x72, 0x5f, 0x66, 0x6c, 0x61, 0x67
        /*0046*/ 	.byte	0x67, 0x65, 0x64, 0x2e, 0x68, 0x70, 0x70, 0x00
	.type		$str$26,@object
	.size		$str$26,($str$25 - $str$26)
$str$26:
        /*004e*/ 	.byte	0x2f, 0x74, 0x6d, 0x70, 0x2f, 0x63, 0x75, 0x74, 0x6c, 0x61, 0x73, 0x73, 0x5f, 0x73, 0x77, 0x65
        /*005e*/ 	.byte	0x65, 0x70, 0x5f, 0x73, 0x72, 0x63, 0x2f, 0x69, 0x6e, 0x63, 0x6c, 0x75, 0x64, 0x65, 0x2f, 0x63
        /*006e*/ 	.byte	0x75, 0x74, 0x65, 0x2f, 0x61, 0x74, 0x6f, 0x6d, 0x2f, 0x63, 0x6f, 0x70, 0x79, 0x5f, 0x74, 0x72
        /*007e*/ 	.byte	0x61, 0x69, 0x74, 0x73, 0x5f, 0x73, 0x6d, 0x31, 0x30, 0x30, 0x2e, 0x68, 0x70, 0x70, 0x00
	.type		$str$25,@object
	.size		$str$25,(__unnamed_1 - $str$25)
$str$25:
        /*008d*/ 	.byte	0x28, 0x28, 0x75, 0x69, 0x6e, 0x74, 0x33, 0x32, 0x5f, 0x74, 0x28, 0x74, 0x68, 0x72, 0x65, 0x61
        /*009d*/ 	.byte	0x64, 0x49, 0x64, 0x78, 0x2e, 0x78, 0x29, 0x20, 0x2f, 0x20, 0x33, 0x32, 0x29, 0x20, 0x25, 0x20
        /*00ad*/ 	.byte	0x34, 0x29, 0x20, 0x3d, 0x3d, 0x20, 0x28, 0x28, 0x28, 0x74, 0x6d, 0x65, 0x6d, 0x5f, 0x61, 0x64
        /*00bd*/ 	.byte	0x64, 0x72, 0x20, 0x3e, 0x3e, 0x20, 0x31, 0x36, 0x29, 0x20, 0x2f, 0x20, 0x33, 0x32, 0x29, 0x20
        /*00cd*/ 	.byte	0x25, 0x20, 0x34, 0x29, 0x00
	.type		__unnamed_1,@object
	.size		__unnamed_1,(__unnamed_2 - __unnamed_1)
__unnamed_1:
        /*00d2*/ 	.byte	0x61, 0x75, 0x74, 0x6f, 0x20, 0x63, 0x75, 0x74, 0x65, 0x3a, 0x3a, 0x61, 0x73, 0x5f, 0x70, 0x6f
        /* <DEDUP_REMOVED lines=24> */
        /*0262*/ 	.byte	0x43, 0x3c, 0x38, 0x31, 0x39, 0x32, 0x3e, 0x3e, 0x3e, 0x3e, 0x5d, 0x00
	.type		__unnamed_2,@object
	.size		__unnamed_2,(__unnamed_3 - __unnamed_2)
__unnamed_2:
        /* <DEDUP_REMOVED lines=26> */
	.type		__unnamed_3,@object
	.size		__unnamed_3,(.L_3 - __unnamed_3)
__unnamed_3:
        /* <DEDUP_REMOVED lines=42> */
        /*06aa*/ 	.byte	0x3e, 0x3e, 0x3e, 0x3e, 0x5d, 0x00
.L_3:


//--------------------- .nv.shared._ZN7cutlass13device_kernelINS_4gemm6kernel13GemmUniversalIN4cute5tupleIJiiiiEEENS1_10collective13CollectiveMmaINS1_35MainloopSm100TmaUmmaWarpSpecializedILi3ELi2ELi2ENS5_IJNS4_1CILi2EEESB_NSA_ILi1EEEEEEEENS5_IJNSA_ILi256EEESF_NSA_ILi64EEEEEENS_12float_e4m3_tENS5_IJlSC_lEEESI_SJ_NS4_8TiledMMAINS4_8MMA_AtomIJNS4_10MMA_TraitsINS4_25SM100_MMA_F8F6F4_2x1SM_SSEJSI_SI_fSF_SF_NS4_17integral_constantINS4_4UMMA5MajorELSQ_0EEESR_NSO_INSP_7ScaleInELSS_0EEEST_EEEEEENS4_6LayoutINS5_IJSC_SC_SC_EEENS5_IJNSA_ILi0EEESY_SY_EEEEENS5_IJNS4_10UnderscoreES11_S11_EEEEENS4_28SM100_TMA_2SM_LOAD_MULTICASTENS4_14ComposedLayoutINS4_7SwizzleILi2ELi4ELi3EEENS4_18smem_ptr_flag_bitsILi8EEENSW_INS5_IJNSA_ILi8EEESG_EEENS5_IJSG_SC_EEEEEEEvNS4_8identityENS4_18SM100_TMA_2SM_LOADES1E_vS1F_EENS_8epilogue10collective18CollectiveEpilogueINS1I_23Sm100TmaWarpSpecializedILi4ELi2ELi64ELb0ELb0EEEJNS5_IJNSA_ILi128EEESF_SG_EEENS5_IJNSW_IS1N_SC_EENSW_ISG_SC_EEEEESI_SJ_SI_SJ_NS1I_6fusion15FusionCallbacksIS1M_NS1S_17LinearCombinationISI_fSI_fLNS_15FloatRoundStyleE2EEES1O_S1R_JEEENS4_5SM1004TMEM4LOAD26SM100_TMEM_LOAD_32dp32b64xENS4_13SM90_TMA_LOADES1E_NS4_39AutoVectorizingCopyWithAssumedAlignmentILi128EEENS4_14SM90_TMA_STOREES1E_S24_S24_EEEvvEEEEvNT_6ParamsE --------------------------
	.section	.nv.shared._ZN7cutlass13device_kernelINS_4gemm6kernel13GemmUniversalIN4cute5tupleIJiiiiEEENS1_10collective13CollectiveMmaINS1_35MainloopSm100TmaUmmaWarpSpecializedILi3ELi2ELi2ENS5_IJNS4_1CILi2EEESB_NSA_ILi1EEEEEEEENS5_IJNSA_ILi256EEESF_NSA_ILi64EEEEEENS_12float_e4m3_tENS5_IJlSC_lEEESI_SJ_NS4_8TiledMMAINS4_8MMA_AtomIJNS4_10MMA_TraitsINS4_25SM100_MMA_F8F6F4_2x1SM_SSEJSI_SI_fSF_SF_NS4_17integral_constantINS4_4UMMA5MajorELSQ_0EEESR_NSO_INSP_7ScaleInELSS_0EEEST_EEEEEENS4_6LayoutINS5_IJSC_SC_SC_EEENS5_IJNSA_ILi0EEESY_SY_EEEEENS5_IJNS4_10UnderscoreES11_S11_EEEEENS4_28SM100_TMA_2SM_LOAD_MULTICASTENS4_14ComposedLayoutINS4_7SwizzleILi2ELi4ELi3EEENS4_18smem_ptr_flag_bitsILi8EEENSW_INS5_IJNSA_ILi8EEESG_EEENS5_IJSG_SC_EEEEEEEvNS4_8identityENS4_18SM100_TMA_2SM_LOADES1E_vS1F_EENS_8epilogue10collective18CollectiveEpilogueINS1I_23Sm100TmaWarpSpecializedILi4ELi2ELi64ELb0ELb0EEEJNS5_IJNSA_ILi128EEESF_SG_EEENS5_IJNSW_IS1N_SC_EENSW_ISG_SC_EEEEESI_SJ_SI_SJ_NS1I_6fusion15FusionCallbacksIS1M_NS1S_17LinearCombinationISI_fSI_fLNS_15FloatRoundStyleE2EEES1O_S1R_JEEENS4_5SM1004TMEM4LOAD26SM100_TMEM_LOAD_32dp32b64xENS4_13SM90_TMA_LOADES1E_NS4_39AutoVectorizingCopyWithAssumedAlignmentILi128EEENS4_14SM90_TMA_STOREES1E_S24_S24_EEEvvEEEEvNT_6ParamsE,"aw",@nobits
	.sectionflags	@""
	.align	16
	.zero		1024


//--------------------- .nv.shared.reserved.0     --------------------------
	.section	.nv.shared.reserved.0,"aw",@nobits
	.weak		__nv_reservedSMEM_offset_0_alias
	.size		__nv_reservedSMEM_offset_0_alias, 0, 64
	.other		__nv_reservedSMEM_offset_0_alias,@"STO_CUDA_RESERVED_SHARED STV_DEFAULT"
__nv_reservedSMEM_offset_0_alias:
	.zero		0
.nv.shared.reserved.0:
	.zero		64
	.weak		__nv_reservedSMEM_tcgen05_partition
	.type		__nv_reservedSMEM_tcgen05_partition,@object
	.size		__nv_reservedSMEM_tcgen05_partition,(.L_0 - __nv_reservedSMEM_tcgen05_partition)
__nv_reservedSMEM_tcgen05_partition:
	.zero		32
.L_0:


//--------------------- .nv.global                --------------------------
	.section	.nv.global,"aw",@nobits
.nv.global:
	.type		_ZN39_INTERNAL_807be761_4_k_cu_b4001f94_91464cute1_E,@object
	.size		_ZN39_INTERNAL_807be761_4_k_cu_b4001f94_91464cute1_E,(_ZN39_INTERNAL_807be761_4_k_cu_b4001f94_91464cuda3std3__45__cpo6cbeginE - _ZN39_INTERNAL_807be761_4_k_cu_b4001f94_91464cute1_E)
_ZN39_INTERNAL_807be761_4_k_cu_b4001f94_91464cute1_E:
	.zero		1
	.type		_ZN39_INTERNAL_807be761_4_k_cu_b4001f94_91464cuda3std3__45__cpo6cbeginE,@object
	.size		_ZN39_INTERNAL_807be761_4_k_cu_b4001f94_91464cuda3std3__45__cpo6cbeginE,(_ZN39_INTERNAL_807be761_4_k_cu_b4001f94_91464cuda3std3__48in_placeE - _ZN39_INTERNAL_807be761_4_k_cu_b4001f94_91464cuda3std3__45__cpo6cbeginE)
_ZN39_INTERNAL_807be761_4_k_cu_b4001f94_91464cuda3std3__45__cpo6cbeginE:
	.zero		1
	.type		_ZN39_INTERNAL_807be761_4_k_cu_b4001f94_91464cuda3std3__48in_placeE,@object
	.size		_ZN39_INTERNAL_807be761_4_k_cu_b4001f94_91464cuda3std3__48in_placeE,(_ZN39_INTERNAL_807be761_4_k_cu_b4001f94_91464cuda3std6ranges3__45__cpo9iter_moveE - _ZN39_INTERNAL_807be761_4_k_cu_b4001f94_91464cuda3std3__48in_placeE)
_ZN39_INTERNAL_807be761_4_k_cu_b4001f94_91464cuda3std3__48in_placeE:
	.zero		1
	.type		_ZN39_INTERNAL_807be761_4_k_cu_b4001f94_91464cuda3std6ranges3__45__cpo9iter_moveE,@object
	.size		_ZN39_INTERNAL_807be761_4_k_cu_b4001f94_91464cuda3std6ranges3__45__cpo9iter_moveE,(_ZN39_INTERNAL_807be761_4_k_cu_b4001f94_91464cuda3std3__45__cpo5beginE - _ZN39_INTERNAL_807be761_4_k_cu_b4001f94_91464cuda3std6ranges3__45__cpo9iter_moveE)
_ZN39_INTERNAL_807be761_4_k_cu_b4001f94_91464cuda3std6ranges3__45__cpo9iter_moveE:
	.zero		1
	.type		_ZN39_INTERNAL_807be761_4_k_cu_b4001f94_91464cuda3std3__45__cpo5beginE,@object
	.size		_ZN39_INTERNAL_807be761_4_k_cu_b4001f94_91464cuda3std3__45__cpo5beginE,(_ZN39_INTERNAL_807be761_4_k_cu_b4001f94_91464cuda3std3__441_GLOBAL__N__807be761_4_k_cu_b4001f94_91466ignoreE - _ZN39_INTERNAL_807be761_4_k_cu_b4001f94_91464cuda3std3__45__cpo5beginE)
_ZN39_INTERNAL_807be761_4_k_cu_b4001f94_91464cuda3std3__45__cpo5beginE:
	.zero		1
	.type		_ZN39_INTERNAL_807be761_4_k_cu_b4001f94_91464cuda3std3__441_GLOBAL__N__807be761_4_k_cu_b4001f94_91466ignoreE,@object
	.size		_ZN39_INTERNAL_807be761_4_k_cu_b4001f94_91464cuda3std3__441_GLOBAL__N__807be761_4_k_cu_b4001f94_91466ignoreE,(_ZN39_INTERNAL_807be761_4_k_cu_b4001f94_91464cute7productE - _ZN39_INTERNAL_807be761_4_k_cu_b4001f94_91464cuda3std3__441_GLOBAL__N__807be761_4_k_cu_b4001f94_91466ignoreE)
_ZN39_INTERNAL_807be761_4_k_cu_b4001f94_91464cuda3std3__441_GLOBAL__N__807be761_4_k_cu_b4001f94_91466ignoreE:
	.zero		1
	.type		_ZN39_INTERNAL_807be761_4_k_cu_b4001f94_91464cute7productE,@object
	.size		_ZN39_INTERNAL_807be761_4_k_cu_b4001f94_91464cute7productE,(_ZN39_INTERNAL_807be761_4_k_cu_b4001f94_91464cuda3std3__45__cpo3endE - _ZN39_INTERNAL_807be761_4_k_cu_b4001f94_91464cute7productE)
_ZN39_INTERNAL_807be761_4_k_cu_b4001f94_91464cute7productE:
	.zero		1
	.type		_ZN39_INTERNAL_807be761_4_k_cu_b4001f94_91464cuda3std3__45__cpo3endE,@object
	.size		_ZN39_INTERNAL_807be761_4_k_cu_b4001f94_91464cuda3std3__45__cpo3endE,(_ZN39_INTERNAL_807be761_4_k_cu_b4001f94_91464cuda3std3__419piecewise_constructE - _ZN39_INTERNAL_807be761_4_k_cu_b4001f94_91464cuda3std3__45__cpo3endE)
_ZN39_INTERNAL_807be761_4_k_cu_b4001f94_91464cuda3std3__45__cpo3endE:
	.zero		1
	.type		_ZN39_INTERNAL_807be761_4_k_cu_b4001f94_91464cuda3std3__419piecewise_constructE,@object
	.size		_ZN39_INTERNAL_807be761_4_k_cu_b4001f94_91464cuda3std3__419piecewise_constructE,(_ZN39_INTERNAL_807be761_4_k_cu_b4001f94_91464cuda3std3__45__cpo4cendE - _ZN39_INTERNAL_807be761_4_k_cu_b4001f94_91464cuda3std3__419piecewise_constructE)
_ZN39_INTERNAL_807be761_4_k_cu_b4001f94_91464cuda3std3__419piecewise_constructE:
	.zero		1
	.type		_ZN39_INTERNAL_807be761_4_k_cu_b4001f94_91464cuda3std3__45__cpo4cendE,@object
	.size		_ZN39_INTERNAL_807be761_4_k_cu_b4001f94_91464cuda3std3__45__cpo4cendE,(_ZN39_INTERNAL_807be761_4_k_cu_b4001f94_91464cuda3std6ranges3__45__cpo4swapE - _ZN39_INTERNAL_807be761_4_k_cu_b4001f94_91464cuda3std3__45__cpo4cendE)
_ZN39_INTERNAL_807be761_4_k_cu_b4001f94_91464cuda3std3__45__cpo4cendE:
	.zero		1
	.type		_ZN39_INTERNAL_807be761_4_k_cu_b4001f94_91464cuda3std6ranges3__45__cpo4swapE,@object
	.size		_ZN39_INTERNAL_807be761_4_k_cu_b4001f94_91464cuda3std6ranges3__45__cpo4swapE,(.L_11 - _ZN39_INTERNAL_807be761_4_k_cu_b4001f94_91464cuda3std6ranges3__45__cpo4swapE)
_ZN39_INTERNAL_807be761_4_k_cu_b4001f94_91464cuda3std6ranges3__45__cpo4swapE:
	.zero		1
.L_11:


//--------------------- .nv.constant0._ZN7cutlass13device_kernelINS_4gemm6kernel13GemmUniversalIN4cute5tupleIJiiiiEEENS1_10collective13CollectiveMmaINS1_35MainloopSm100TmaUmmaWarpSpecializedILi3ELi2ELi2ENS5_IJNS4_1CILi2EEESB_NSA_ILi1EEEEEEEENS5_IJNSA_ILi256EEESF_NSA_ILi64EEEEEENS_12float_e4m3_tENS5_IJlSC_lEEESI_SJ_NS4_8TiledMMAINS4_8MMA_AtomIJNS4_10MMA_TraitsINS4_25SM100_MMA_F8F6F4_2x1SM_SSEJSI_SI_fSF_SF_NS4_17integral_constantINS4_4UMMA5MajorELSQ_0EEESR_NSO_INSP_7ScaleInELSS_0EEEST_EEEEEENS4_6LayoutINS5_IJSC_SC_SC_EEENS5_IJNSA_ILi0EEESY_SY_EEEEENS5_IJNS4_10UnderscoreES11_S11_EEEEENS4_28SM100_TMA_2SM_LOAD_MULTICASTENS4_14ComposedLayoutINS4_7SwizzleILi2ELi4ELi3EEENS4_18smem_ptr_flag_bitsILi8EEENSW_INS5_IJNSA_ILi8EEESG_EEENS5_IJSG_SC_EEEEEEEvNS4_8identityENS4_18SM100_TMA_2SM_LOADES1E_vS1F_EENS_8epilogue10collective18CollectiveEpilogueINS1I_23Sm100TmaWarpSpecializedILi4ELi2ELi64ELb0ELb0EEEJNS5_IJNSA_ILi128EEESF_SG_EEENS5_IJNSW_IS1N_SC_EENSW_ISG_SC_EEEEESI_SJ_SI_SJ_NS1I_6fusion15FusionCallbacksIS1M_NS1S_17LinearCombinationISI_fSI_fLNS_15FloatRoundStyleE2EEES1O_S1R_JEEENS4_5SM1004TMEM4LOAD26SM100_TMEM_LOAD_32dp32b64xENS4_13SM90_TMA_LOADES1E_NS4_39AutoVectorizingCopyWithAssumedAlignmentILi128EEENS4_14SM90_TMA_STOREES1E_S24_S24_EEEvvEEEEvNT_6ParamsE --------------------------
	.section	.nv.constant0._ZN7cutlass13device_kernelINS_4gemm6kernel13GemmUniversalIN4cute5tupleIJiiiiEEENS1_10collective13CollectiveMmaINS1_35MainloopSm100TmaUmmaWarpSpecializedILi3ELi2ELi2ENS5_IJNS4_1CILi2EEESB_NSA_ILi1EEEEEEEENS5_IJNSA_ILi256EEESF_NSA_ILi64EEEEEENS_12float_e4m3_tENS5_IJlSC_lEEESI_SJ_NS4_8TiledMMAINS4_8MMA_AtomIJNS4_10MMA_TraitsINS4_25SM100_MMA_F8F6F4_2x1SM_SSEJSI_SI_fSF_SF_NS4_17integral_constantINS4_4UMMA5MajorELSQ_0EEESR_NSO_INSP_7ScaleInELSS_0EEEST_EEEEEENS4_6LayoutINS5_IJSC_SC_SC_EEENS5_IJNSA_ILi0EEESY_SY_EEEEENS5_IJNS4_10UnderscoreES11_S11_EEEEENS4_28SM100_TMA_2SM_LOAD_MULTICASTENS4_14ComposedLayoutINS4_7SwizzleILi2ELi4ELi3EEENS4_18smem_ptr_flag_bitsILi8EEENSW_INS5_IJNSA_ILi8EEESG_EEENS5_IJSG_SC_EEEEEEEvNS4_8identityENS4_18SM100_TMA_2SM_LOADES1E_vS1F_EENS_8epilogue10collective18CollectiveEpilogueINS1I_23Sm100TmaWarpSpecializedILi4ELi2ELi64ELb0ELb0EEEJNS5_IJNSA_ILi128EEESF_SG_EEENS5_IJNSW_IS1N_SC_EENSW_ISG_SC_EEEEESI_SJ_SI_SJ_NS1I_6fusion15FusionCallbacksIS1M_NS1S_17LinearCombinationISI_fSI_fLNS_15FloatRoundStyleE2EEES1O_S1R_JEEENS4_5SM1004TMEM4LOAD26SM100_TMEM_LOAD_32dp32b64xENS4_13SM90_TMA_LOADES1E_NS4_39AutoVectorizingCopyWithAssumedAlignmentILi128EEENS4_14SM90_TMA_STOREES1E_S24_S24_EEEvvEEEEvNT_6ParamsE,"a",@progbits
	.sectionflags	@""
	.align	4
.nv.constant0._ZN7cutlass13device_kernelINS_4gemm6kernel13GemmUniversalIN4cute5tupleIJiiiiEEENS1_10collective13CollectiveMmaINS1_35MainloopSm100TmaUmmaWarpSpecializedILi3ELi2ELi2ENS5_IJNS4_1CILi2EEESB_NSA_ILi1EEEEEEEENS5_IJNSA_ILi256EEESF_NSA_ILi64EEEEEENS_12float_e4m3_tENS5_IJlSC_lEEESI_SJ_NS4_8TiledMMAINS4_8MMA_AtomIJNS4_10MMA_TraitsINS4_25SM100_MMA_F8F6F4_2x1SM_SSEJSI_SI_fSF_SF_NS4_17integral_constantINS4_4UMMA5MajorELSQ_0EEESR_NSO_INSP_7ScaleInELSS_0EEEST_EEEEEENS4_6LayoutINS5_IJSC_SC_SC_EEENS5_IJNSA_ILi0EEESY_SY_EEEEENS5_IJNS4_10UnderscoreES11_S11_EEEEENS4_28SM100_TMA_2SM_LOAD_MULTICASTENS4_14ComposedLayoutINS4_7SwizzleILi2ELi4ELi3EEENS4_18smem_ptr_flag_bitsILi8EEENSW_INS5_IJNSA_ILi8EEESG_EEENS5_IJSG_SC_EEEEEEEvNS4_8identityENS4_18SM100_TMA_2SM_LOADES1E_vS1F_EENS_8epilogue10collective18CollectiveEpilogueINS1I_23Sm100TmaWarpSpecializedILi4ELi2ELi64ELb0ELb0EEEJNS5_IJNSA_ILi128EEESF_SG_EEENS5_IJNSW_IS1N_SC_EENSW_ISG_SC_EEEEESI_SJ_SI_SJ_NS1I_6fusion15FusionCallbacksIS1M_NS1S_17LinearCombinationISI_fSI_fLNS_15FloatRoundStyleE2EEES1O_S1R_JEEENS4_5SM1004TMEM4LOAD26SM100_TMEM_LOAD_32dp32b64xENS4_13SM90_TMA_LOADES1E_NS4_39AutoVectorizingCopyWithAssumedAlignmentILi128EEENS4_14SM90_TMA_STOREES1E_S24_S24_EEEvvEEEEvNT_6ParamsE:
	.zero		2944


//--------------------- SYMBOLS --------------------------

	.type		.nv.reservedSmem.offset0,@object
	.size		.nv.reservedSmem.offset0,0x4
	.type		.nv.reservedSmem.cap,@object
	.size		.nv.reservedSmem.cap,0x4
	.type		__assertfail,@function
